//
// Generated by NVIDIA NVVM Compiler
//
// Compiler Build ID: CL-36424714
// Cuda compilation tools, release 13.0, V13.0.88
// Based on NVVM 20.0.0
//

.version 9.0
.target sm_100
.address_size 64

	// .globl	_Z8reduce_0PjPKjji
.extern .shared .align 16 .b8 sharedSumData[];

.visible .entry _Z8reduce_0PjPKjji(
	.param .u64 .ptr .align 1 _Z8reduce_0PjPKjji_param_0,
	.param .u64 .ptr .align 1 _Z8reduce_0PjPKjji_param_1,
	.param .u32 _Z8reduce_0PjPKjji_param_2,
	.param .u32 _Z8reduce_0PjPKjji_param_3
)
{
	.reg .pred 	%p<6>;
	.reg .b32 	%r<23>;
	.reg .b64 	%rd<9>;

	ld.param.u64 	%rd1, [_Z8reduce_0PjPKjji_param_0];
	ld.param.u64 	%rd2, [_Z8reduce_0PjPKjji_param_1];
	ld.param.u32 	%r8, [_Z8reduce_0PjPKjji_param_2];
	mov.u32 	%r1, %tid.x;
	mov.u32 	%r2, %ctaid.x;
	mov.u32 	%r3, %ntid.x;
	mad.lo.s32 	%r4, %r2, %r3, %r1;
	shl.b32 	%r9, %r1, 2;
	mov.u32 	%r10, sharedSumData;
	add.s32 	%r5, %r10, %r9;
	mov.b32 	%r11, 0;
	st.volatile.shared.u32 	[%r5], %r11;
	setp.ge.u32 	%p1, %r4, %r8;
	@%p1 bra 	$L__BB0_2;
	cvta.to.global.u64 	%rd3, %rd2;
	mul.wide.u32 	%rd4, %r4, 4;
	add.s64 	%rd5, %rd3, %rd4;
	ld.global.u32 	%r12, [%rd5];
	st.volatile.shared.u32 	[%r5], %r12;
$L__BB0_2:
	bar.sync 	0;
	setp.lt.u32 	%p2, %r3, 2;
	@%p2 bra 	$L__BB0_7;
	mov.b32 	%r22, 1;
$L__BB0_4:
	shl.b32 	%r7, %r22, 1;
	add.s32 	%r14, %r7, -1;
	and.b32  	%r15, %r14, %r1;
	setp.ne.s32 	%p3, %r15, 0;
	@%p3 bra 	$L__BB0_6;
	shl.b32 	%r16, %r22, 2;
	add.s32 	%r17, %r5, %r16;
	ld.volatile.shared.u32 	%r18, [%r17];
	ld.volatile.shared.u32 	%r19, [%r5];
	add.s32 	%r20, %r19, %r18;
	st.volatile.shared.u32 	[%r5], %r20;
$L__BB0_6:
	bar.sync 	0;
	setp.lt.u32 	%p4, %r7, %r3;
	mov.u32 	%r22, %r7;
	@%p4 bra 	$L__BB0_4;
$L__BB0_7:
	setp.ne.s32 	%p5, %r1, 0;
	@%p5 bra 	$L__BB0_9;
	ld.volatile.shared.u32 	%r21, [sharedSumData];
	cvta.to.global.u64 	%rd6, %rd1;
	mul.wide.u32 	%rd7, %r2, 4;
	add.s64 	%rd8, %rd6, %rd7;
	st.global.u32 	[%rd8], %r21;
$L__BB0_9:
	ret;

}
	// .globl	_Z8reduce_1PjPKjji
.visible .entry _Z8reduce_1PjPKjji(
	.param .u64 .ptr .align 1 _Z8reduce_1PjPKjji_param_0,
	.param .u64 .ptr .align 1 _Z8reduce_1PjPKjji_param_1,
	.param .u32 _Z8reduce_1PjPKjji_param_2,
	.param .u32 _Z8reduce_1PjPKjji_param_3
)
{
	.reg .pred 	%p<6>;
	.reg .b32 	%r<26>;
	.reg .b64 	%rd<9>;

	ld.param.u64 	%rd1, [_Z8reduce_1PjPKjji_param_0];
	ld.param.u64 	%rd2, [_Z8reduce_1PjPKjji_param_1];
	ld.param.u32 	%r9, [_Z8reduce_1PjPKjji_param_2];
	mov.u32 	%r1, %tid.x;
	mov.u32 	%r2, %ctaid.x;
	mov.u32 	%r3, %ntid.x;
	mad.lo.s32 	%r4, %r2, %r3, %r1;
	shl.b32 	%r10, %r1, 2;
	mov.u32 	%r11, sharedSumData;
	add.s32 	%r5, %r11, %r10;
	mov.b32 	%r12, 0;
	st.volatile.shared.u32 	[%r5], %r12;
	setp.ge.u32 	%p1, %r4, %r9;
	@%p1 bra 	$L__BB1_2;
	cvta.to.global.u64 	%rd3, %rd2;
	mul.wide.u32 	%rd4, %r4, 4;
	add.s64 	%rd5, %rd3, %rd4;
	ld.global.u32 	%r13, [%rd5];
	st.volatile.shared.u32 	[%r5], %r13;
$L__BB1_2:
	bar.sync 	0;
	setp.lt.u32 	%p2, %r3, 2;
	@%p2 bra 	$L__BB1_7;
	mov.b32 	%r25, 1;
$L__BB1_4:
	shl.b32 	%r7, %r25, 1;
	mul.lo.s32 	%r8, %r7, %r1;
	setp.ge.u32 	%p3, %r8, %r3;
	@%p3 bra 	$L__BB1_6;
	add.s32 	%r15, %r8, %r25;
	shl.b32 	%r16, %r15, 2;
	add.s32 	%r18, %r11, %r16;
	ld.volatile.shared.u32 	%r19, [%r18];
	shl.b32 	%r20, %r8, 2;
	add.s32 	%r21, %r11, %r20;
	ld.volatile.shared.u32 	%r22, [%r21];
	add.s32 	%r23, %r22, %r19;
	st.volatile.shared.u32 	[%r21], %r23;
$L__BB1_6:
	bar.sync 	0;
	setp.lt.u32 	%p4, %r7, %r3;
	mov.u32 	%r25, %r7;
	@%p4 bra 	$L__BB1_4;
$L__BB1_7:
	setp.ne.s32 	%p5, %r1, 0;
	@%p5 bra 	$L__BB1_9;
	ld.volatile.shared.u32 	%r24, [sharedSumData];
	cvta.to.global.u64 	%rd6, %rd1;
	mul.wide.u32 	%rd7, %r2, 4;
	add.s64 	%rd8, %rd6, %rd7;
	st.global.u32 	[%rd8], %r24;
$L__BB1_9:
	ret;

}
	// .globl	_Z8reduce_2PjPKjji
.visible .entry _Z8reduce_2PjPKjji(
	.param .u64 .ptr .align 1 _Z8reduce_2PjPKjji_param_0,
	.param .u64 .ptr .align 1 _Z8reduce_2PjPKjji_param_1,
	.param .u32 _Z8reduce_2PjPKjji_param_2,
	.param .u32 _Z8reduce_2PjPKjji_param_3
)
{
	.reg .pred 	%p<6>;
	.reg .b32 	%r<20>;
	.reg .b64 	%rd<9>;

	ld.param.u64 	%rd1, [_Z8reduce_2PjPKjji_param_0];
	ld.param.u64 	%rd2, [_Z8reduce_2PjPKjji_param_1];
	ld.param.u32 	%r8, [_Z8reduce_2PjPKjji_param_2];
	mov.u32 	%r1, %tid.x;
	mov.u32 	%r2, %ctaid.x;
	mov.u32 	%r19, %ntid.x;
	mad.lo.s32 	%r4, %r2, %r19, %r1;
	shl.b32 	%r9, %r1, 2;
	mov.u32 	%r10, sharedSumData;
	add.s32 	%r5, %r10, %r9;
	mov.b32 	%r11, 0;
	st.volatile.shared.u32 	[%r5], %r11;
	setp.ge.u32 	%p1, %r4, %r8;
	@%p1 bra 	$L__BB2_2;
	cvta.to.global.u64 	%rd3, %rd2;
	mul.wide.u32 	%rd4, %r4, 4;
	add.s64 	%rd5, %rd3, %rd4;
	ld.global.u32 	%r12, [%rd5];
	st.volatile.shared.u32 	[%r5], %r12;
$L__BB2_2:
	bar.sync 	0;
	setp.lt.u32 	%p2, %r19, 2;
	@%p2 bra 	$L__BB2_6;
$L__BB2_3:
	shr.u32 	%r7, %r19, 1;
	setp.ge.u32 	%p3, %r1, %r7;
	@%p3 bra 	$L__BB2_5;
	shl.b32 	%r13, %r7, 2;
	add.s32 	%r14, %r5, %r13;
	ld.volatile.shared.u32 	%r15, [%r14];
	ld.volatile.shared.u32 	%r16, [%r5];
	add.s32 	%r17, %r16, %r15;
	st.volatile.shared.u32 	[%r5], %r17;
$L__BB2_5:
	bar.sync 	0;
	setp.gt.u32 	%p4, %r19, 3;
	mov.u32 	%r19, %r7;
	@%p4 bra 	$L__BB2_3;
$L__BB2_6:
	setp.ne.s32 	%p5, %r1, 0;
	@%p5 bra 	$L__BB2_8;
	ld.volatile.shared.u32 	%r18, [sharedSumData];
	cvta.to.global.u64 	%rd6, %rd1;
	mul.wide.u32 	%rd7, %r2, 4;
	add.s64 	%rd8, %rd6, %rd7;
	st.global.u32 	[%rd8], %r18;
$L__BB2_8:
	ret;

}
	// .globl	_Z8reduce_3PjPKjji
.visible .entry _Z8reduce_3PjPKjji(
	.param .u64 .ptr .align 1 _Z8reduce_3PjPKjji_param_0,
	.param .u64 .ptr .align 1 _Z8reduce_3PjPKjji_param_1,
	.param .u32 _Z8reduce_3PjPKjji_param_2,
	.param .u32 _Z8reduce_3PjPKjji_param_3
)
{
	.reg .pred 	%p<6>;
	.reg .b32 	%r<25>;
	.reg .b64 	%rd<11>;

	ld.param.u64 	%rd1, [_Z8reduce_3PjPKjji_param_0];
	ld.param.u64 	%rd2, [_Z8reduce_3PjPKjji_param_1];
	ld.param.u32 	%r8, [_Z8reduce_3PjPKjji_param_2];
	mov.u32 	%r1, %tid.x;
	mov.u32 	%r2, %ctaid.x;
	mov.u32 	%r24, %ntid.x;
	mul.lo.s32 	%r9, %r24, %r2;
	shl.b32 	%r10, %r9, 1;
	add.s32 	%r4, %r10, %r1;
	shl.b32 	%r11, %r1, 2;
	mov.u32 	%r12, sharedSumData;
	add.s32 	%r5, %r12, %r11;
	mov.b32 	%r13, 0;
	st.volatile.shared.u32 	[%r5], %r13;
	setp.ge.u32 	%p1, %r4, %r8;
	@%p1 bra 	$L__BB3_2;
	cvta.to.global.u64 	%rd3, %rd2;
	mul.wide.u32 	%rd4, %r4, 4;
	add.s64 	%rd5, %rd3, %rd4;
	ld.global.u32 	%r14, [%rd5];
	add.s32 	%r15, %r4, %r24;
	mul.wide.u32 	%rd6, %r15, 4;
	add.s64 	%rd7, %rd3, %rd6;
	ld.global.u32 	%r16, [%rd7];
	add.s32 	%r17, %r16, %r14;
	st.volatile.shared.u32 	[%r5], %r17;
$L__BB3_2:
	bar.sync 	0;
	setp.lt.u32 	%p2, %r24, 2;
	@%p2 bra 	$L__BB3_6;
$L__BB3_3:
	shr.u32 	%r7, %r24, 1;
	setp.ge.u32 	%p3, %r1, %r7;
	@%p3 bra 	$L__BB3_5;
	shl.b32 	%r18, %r7, 2;
	add.s32 	%r19, %r5, %r18;
	ld.volatile.shared.u32 	%r20, [%r19];
	ld.volatile.shared.u32 	%r21, [%r5];
	add.s32 	%r22, %r21, %r20;
	st.volatile.shared.u32 	[%r5], %r22;
$L__BB3_5:
	bar.sync 	0;
	setp.gt.u32 	%p4, %r24, 3;
	mov.u32 	%r24, %r7;
	@%p4 bra 	$L__BB3_3;
$L__BB3_6:
	setp.ne.s32 	%p5, %r1, 0;
	@%p5 bra 	$L__BB3_8;
	ld.volatile.shared.u32 	%r23, [sharedSumData];
	cvta.to.global.u64 	%rd8, %rd1;
	mul.wide.u32 	%rd9, %r2, 4;
	add.s64 	%rd10, %rd8, %rd9;
	st.global.u32 	[%rd10], %r23;
$L__BB3_8:
	ret;

}
	// .globl	_Z8reduce_4PjPKjji
.visible .entry _Z8reduce_4PjPKjji(
	.param .u64 .ptr .align 1 _Z8reduce_4PjPKjji_param_0,
	.param .u64 .ptr .align 1 _Z8reduce_4PjPKjji_param_1,
	.param .u32 _Z8reduce_4PjPKjji_param_2,
	.param .u32 _Z8reduce_4PjPKjji_param_3
)
{
	.reg .pred 	%p<7>;
	.reg .b32 	%r<43>;
	.reg .b64 	%rd<11>;

	ld.param.u64 	%rd1, [_Z8reduce_4PjPKjji_param_0];
	ld.param.u64 	%rd2, [_Z8reduce_4PjPKjji_param_1];
	ld.param.u32 	%r8, [_Z8reduce_4PjPKjji_param_2];
	mov.u32 	%r1, %tid.x;
	mov.u32 	%r2, %ctaid.x;
	mov.u32 	%r42, %ntid.x;
	mul.lo.s32 	%r9, %r42, %r2;
	shl.b32 	%r10, %r9, 1;
	add.s32 	%r4, %r10, %r1;
	shl.b32 	%r11, %r1, 2;
	mov.u32 	%r12, sharedSumData;
	add.s32 	%r5, %r12, %r11;
	mov.b32 	%r13, 0;
	st.volatile.shared.u32 	[%r5], %r13;
	setp.ge.u32 	%p1, %r4, %r8;
	@%p1 bra 	$L__BB4_2;
	cvta.to.global.u64 	%rd3, %rd2;
	mul.wide.u32 	%rd4, %r4, 4;
	add.s64 	%rd5, %rd3, %rd4;
	ld.global.u32 	%r14, [%rd5];
	add.s32 	%r15, %r4, %r42;
	mul.wide.u32 	%rd6, %r15, 4;
	add.s64 	%rd7, %rd3, %rd6;
	ld.global.u32 	%r16, [%rd7];
	add.s32 	%r17, %r16, %r14;
	st.volatile.shared.u32 	[%r5], %r17;
$L__BB4_2:
	bar.sync 	0;
	setp.lt.u32 	%p2, %r42, 66;
	@%p2 bra 	$L__BB4_6;
$L__BB4_3:
	shr.u32 	%r7, %r42, 1;
	setp.ge.u32 	%p3, %r1, %r7;
	@%p3 bra 	$L__BB4_5;
	shl.b32 	%r18, %r7, 2;
	add.s32 	%r19, %r5, %r18;
	ld.volatile.shared.u32 	%r20, [%r19];
	ld.volatile.shared.u32 	%r21, [%r5];
	add.s32 	%r22, %r21, %r20;
	st.volatile.shared.u32 	[%r5], %r22;
$L__BB4_5:
	bar.sync 	0;
	setp.gt.u32 	%p4, %r42, 131;
	mov.u32 	%r42, %r7;
	@%p4 bra 	$L__BB4_3;
$L__BB4_6:
	setp.gt.u32 	%p5, %r1, 31;
	@%p5 bra 	$L__BB4_9;
	ld.volatile.shared.u32 	%r23, [%r5+128];
	ld.volatile.shared.u32 	%r24, [%r5];
	add.s32 	%r25, %r24, %r23;
	st.volatile.shared.u32 	[%r5], %r25;
	ld.volatile.shared.u32 	%r26, [%r5+64];
	ld.volatile.shared.u32 	%r27, [%r5];
	add.s32 	%r28, %r27, %r26;
	st.volatile.shared.u32 	[%r5], %r28;
	ld.volatile.shared.u32 	%r29, [%r5+32];
	ld.volatile.shared.u32 	%r30, [%r5];
	add.s32 	%r31, %r30, %r29;
	st.volatile.shared.u32 	[%r5], %r31;
	ld.volatile.shared.u32 	%r32, [%r5+16];
	ld.volatile.shared.u32 	%r33, [%r5];
	add.s32 	%r34, %r33, %r32;
	st.volatile.shared.u32 	[%r5], %r34;
	ld.volatile.shared.u32 	%r35, [%r5+8];
	ld.volatile.shared.u32 	%r36, [%r5];
	add.s32 	%r37, %r36, %r35;
	st.volatile.shared.u32 	[%r5], %r37;
	ld.volatile.shared.u32 	%r38, [%r5+4];
	ld.volatile.shared.u32 	%r39, [%r5];
	add.s32 	%r40, %r39, %r38;
	st.volatile.shared.u32 	[%r5], %r40;
	bar.sync 	0;
	setp.ne.s32 	%p6, %r1, 0;
	@%p6 bra 	$L__BB4_9;
	ld.volatile.shared.u32 	%r41, [sharedSumData];
	cvta.to.global.u64 	%rd8, %rd1;
	mul.wide.u32 	%rd9, %r2, 4;
	add.s64 	%rd10, %rd8, %rd9;
	st.global.u32 	[%rd10], %r41;
$L__BB4_9:
	ret;

}
	// .globl	_Z8reduce_5PjPKjji
.visible .entry _Z8reduce_5PjPKjji(
	.param .u64 .ptr .align 1 _Z8reduce_5PjPKjji_param_0,
	.param .u64 .ptr .align 1 _Z8reduce_5PjPKjji_param_1,
	.param .u32 _Z8reduce_5PjPKjji_param_2,
	.param .u32 _Z8reduce_5PjPKjji_param_3
)
{
	.reg .pred 	%p<16>;
	.reg .b32 	%r<46>;
	.reg .b64 	%rd<11>;

	ld.param.u64 	%rd1, [_Z8reduce_5PjPKjji_param_0];
	ld.param.u64 	%rd2, [_Z8reduce_5PjPKjji_param_1];
	ld.param.u32 	%r7, [_Z8reduce_5PjPKjji_param_2];
	ld.param.u32 	%r6, [_Z8reduce_5PjPKjji_param_3];
	mov.u32 	%r1, %tid.x;
	mov.u32 	%r2, %ctaid.x;
	mov.u32 	%r3, %ntid.x;
	mul.lo.s32 	%r8, %r3, %r2;
	shl.b32 	%r9, %r8, 1;
	add.s32 	%r4, %r9, %r1;
	shl.b32 	%r10, %r1, 2;
	mov.u32 	%r11, sharedSumData;
	add.s32 	%r5, %r11, %r10;
	mov.b32 	%r12, 0;
	st.volatile.shared.u32 	[%r5], %r12;
	shr.u32 	%r13, %r7, 1;
	setp.ge.u32 	%p1, %r4, %r13;
	@%p1 bra 	$L__BB5_2;
	cvta.to.global.u64 	%rd3, %rd2;
	mul.wide.u32 	%rd4, %r4, 4;
	add.s64 	%rd5, %rd3, %rd4;
	ld.global.u32 	%r14, [%rd5];
	add.s32 	%r15, %r4, %r3;
	mul.wide.u32 	%rd6, %r15, 4;
	add.s64 	%rd7, %rd3, %rd6;
	ld.global.u32 	%r16, [%rd7];
	add.s32 	%r17, %r16, %r14;
	st.volatile.shared.u32 	[%r5], %r17;
$L__BB5_2:
	bar.sync 	0;
	setp.lt.s32 	%p2, %r6, 512;
	@%p2 bra 	$L__BB5_6;
	setp.gt.u32 	%p5, %r1, 255;
	@%p5 bra 	$L__BB5_5;
	ld.volatile.shared.u32 	%r18, [%r5+1024];
	ld.volatile.shared.u32 	%r19, [%r5];
	add.s32 	%r20, %r19, %r18;
	st.volatile.shared.u32 	[%r5], %r20;
$L__BB5_5:
	bar.sync 	0;
	bra.uni 	$L__BB5_7;
$L__BB5_6:
	setp.lt.s32 	%p3, %r6, 256;
	@%p3 bra 	$L__BB5_10;
$L__BB5_7:
	setp.gt.u32 	%p6, %r1, 127;
	@%p6 bra 	$L__BB5_9;
	ld.volatile.shared.u32 	%r21, [%r5+512];
	ld.volatile.shared.u32 	%r22, [%r5];
	add.s32 	%r23, %r22, %r21;
	st.volatile.shared.u32 	[%r5], %r23;
$L__BB5_9:
	bar.sync 	0;
	bra.uni 	$L__BB5_11;
$L__BB5_10:
	setp.lt.s32 	%p4, %r6, 128;
	@%p4 bra 	$L__BB5_14;
$L__BB5_11:
	setp.gt.u32 	%p7, %r1, 63;
	@%p7 bra 	$L__BB5_13;
	ld.volatile.shared.u32 	%r24, [%r5+256];
	ld.volatile.shared.u32 	%r25, [%r5];
	add.s32 	%r26, %r25, %r24;
	st.volatile.shared.u32 	[%r5], %r26;
$L__BB5_13:
	bar.sync 	0;
$L__BB5_14:
	setp.gt.u32 	%p8, %r1, 31;
	@%p8 bra 	$L__BB5_29;
	setp.lt.s32 	%p9, %r6, 64;
	@%p9 bra 	$L__BB5_17;
	ld.volatile.shared.u32 	%r27, [%r5+128];
	ld.volatile.shared.u32 	%r28, [%r5];
	add.s32 	%r29, %r28, %r27;
	st.volatile.shared.u32 	[%r5], %r29;
	bra.uni 	$L__BB5_18;
$L__BB5_17:
	setp.lt.s32 	%p10, %r6, 32;
	@%p10 bra 	$L__BB5_19;
$L__BB5_18:
	ld.volatile.shared.u32 	%r30, [%r5+64];
	ld.volatile.shared.u32 	%r31, [%r5];
	add.s32 	%r32, %r31, %r30;
	st.volatile.shared.u32 	[%r5], %r32;
	bra.uni 	$L__BB5_20;
$L__BB5_19:
	setp.lt.s32 	%p11, %r6, 16;
	@%p11 bra 	$L__BB5_21;
$L__BB5_20:
	ld.volatile.shared.u32 	%r33, [%r5+32];
	ld.volatile.shared.u32 	%r34, [%r5];
	add.s32 	%r35, %r34, %r33;
	st.volatile.shared.u32 	[%r5], %r35;
	bra.uni 	$L__BB5_22;
$L__BB5_21:
	setp.lt.s32 	%p12, %r6, 8;
	@%p12 bra 	$L__BB5_23;
$L__BB5_22:
	ld.volatile.shared.u32 	%r36, [%r5+16];
	ld.volatile.shared.u32 	%r37, [%r5];
	add.s32 	%r38, %r37, %r36;
	st.volatile.shared.u32 	[%r5], %r38;
	bra.uni 	$L__BB5_24;
$L__BB5_23:
	setp.lt.s32 	%p13, %r6, 4;
	@%p13 bra 	$L__BB5_25;
$L__BB5_24:
	ld.volatile.shared.u32 	%r39, [%r5+8];
	ld.volatile.shared.u32 	%r40, [%r5];
	add.s32 	%r41, %r40, %r39;
	st.volatile.shared.u32 	[%r5], %r41;
	bra.uni 	$L__BB5_26;
$L__BB5_25:
	setp.lt.s32 	%p14, %r6, 2;
	@%p14 bra 	$L__BB5_27;
$L__BB5_26:
	ld.volatile.shared.u32 	%r42, [%r5+4];
	ld.volatile.shared.u32 	%r43, [%r5];
	add.s32 	%r44, %r43, %r42;
	st.volatile.shared.u32 	[%r5], %r44;
$L__BB5_27:
	setp.ne.s32 	%p15, %r1, 0;
	@%p15 bra 	$L__BB5_29;
	ld.volatile.shared.u32 	%r45, [sharedSumData];
	cvta.to.global.u64 	%rd8, %rd1;
	mul.wide.u32 	%rd9, %r2, 4;
	add.s64 	%rd10, %rd8, %rd9;
	st.global.u32 	[%rd10], %r45;
$L__BB5_29:
	ret;

}
	// .globl	_Z14reduce_shufflePjPKjji
.visible .entry _Z14reduce_shufflePjPKjji(
	.param .u64 .ptr .align 1 _Z14reduce_shufflePjPKjji_param_0,
	.param .u64 .ptr .align 1 _Z14reduce_shufflePjPKjji_param_1,
	.param .u32 _Z14reduce_shufflePjPKjji_param_2,
	.param .u32 _Z14reduce_shufflePjPKjji_param_3
)
{
	.reg .pred 	%p<17>;
	.reg .b32 	%r<53>;
	.reg .b64 	%rd<7>;

	ld.param.u64 	%rd2, [_Z14reduce_shufflePjPKjji_param_0];
	ld.param.u64 	%rd3, [_Z14reduce_shufflePjPKjji_param_1];
	ld.param.u32 	%r15, [_Z14reduce_shufflePjPKjji_param_2];
	mov.u32 	%r1, %tid.x;
	mov.u32 	%r2, %ntid.x;
	mov.u32 	%r17, %ctaid.x;
	mad.lo.s32 	%r50, %r2, %r17, %r1;
	and.b32  	%r4, %r1, 31;
	setp.ge.u32 	%p1, %r50, %r15;
	mov.b32 	%r51, 0;
	@%p1 bra 	$L__BB6_3;
	mov.u32 	%r19, %nctaid.x;
	mul.lo.s32 	%r5, %r19, %r2;
	cvta.to.global.u64 	%rd1, %rd3;
	mov.b32 	%r51, 0;
$L__BB6_2:
	mul.wide.u32 	%rd4, %r50, 4;
	add.s64 	%rd5, %rd1, %rd4;
	ld.global.u32 	%r20, [%rd5];
	add.s32 	%r51, %r20, %r51;
	add.s32 	%r50, %r50, %r5;
	setp.lt.u32 	%p2, %r50, %r15;
	@%p2 bra 	$L__BB6_2;
$L__BB6_3:
	shfl.sync.down.b32	%r21|%p3, %r51, 16, 31, -1;
	add.s32 	%r22, %r21, %r51;
	shfl.sync.down.b32	%r23|%p4, %r22, 8, 31, -1;
	add.s32 	%r24, %r23, %r22;
	shfl.sync.down.b32	%r25|%p5, %r24, 4, 31, -1;
	add.s32 	%r26, %r25, %r24;
	shfl.sync.down.b32	%r27|%p6, %r26, 2, 31, -1;
	add.s32 	%r28, %r27, %r26;
	shfl.sync.down.b32	%r29|%p7, %r28, 1, 31, -1;
	add.s32 	%r11, %r29, %r28;
	setp.ne.s32 	%p8, %r4, 0;
	@%p8 bra 	$L__BB6_5;
	shr.u32 	%r30, %r1, 3;
	and.b32  	%r31, %r30, 124;
	mov.u32 	%r32, sharedSumData;
	add.s32 	%r33, %r32, %r31;
	st.volatile.shared.u32 	[%r33], %r11;
$L__BB6_5:
	bar.sync 	0;
	setp.gt.u32 	%p9, %r1, 31;
	@%p9 bra 	$L__BB6_10;
	shr.u32 	%r35, %r2, 5;
	setp.ge.u32 	%p10, %r1, %r35;
	mov.b32 	%r52, 0;
	@%p10 bra 	$L__BB6_8;
	shl.b32 	%r36, %r4, 2;
	mov.u32 	%r37, sharedSumData;
	add.s32 	%r38, %r37, %r36;
	ld.volatile.shared.u32 	%r52, [%r38];
$L__BB6_8:
	shfl.sync.down.b32	%r39|%p11, %r52, 16, 31, -1;
	add.s32 	%r40, %r39, %r52;
	shfl.sync.down.b32	%r41|%p12, %r40, 8, 31, -1;
	add.s32 	%r42, %r41, %r40;
	shfl.sync.down.b32	%r43|%p13, %r42, 4, 31, -1;
	add.s32 	%r44, %r43, %r42;
	shfl.sync.down.b32	%r45|%p14, %r44, 2, 31, -1;
	add.s32 	%r46, %r45, %r44;
	shfl.sync.down.b32	%r47|%p15, %r46, 1, 31, -1;
	add.s32 	%r14, %r47, %r46;
	setp.ne.s32 	%p16, %r1, 0;
	@%p16 bra 	$L__BB6_10;
	cvta.to.global.u64 	%rd6, %rd2;
	atom.global.add.u32 	%r48, [%rd6], %r14;
$L__BB6_10:
	ret;

}


// ===== COMPILED SASS (sm_100) =====

	.target	sm_100

	.elftype	@"ET_EXEC"


//--------------------- .note.nv.tkinfo           --------------------------
	.section	.note.nv.tkinfo,"",@"SHT_NOTE"
	.sectionflags	@"SHF_NOTE_NV_TKINFO"
	.tkinfo
        /*0018*/ 	.word	0x00000002
        /*0030*/ 	.string	""
        /*0030*/ 	.string	"ptxas"
        /*0030*/ 	.string	"Cuda compilation tools, release 13.0, V13.0.88"
        /*0030*/ 	.string	"Build cuda_13.0.r13.0/compiler.36424714_0"
        /*0030*/ 	.string	"-arch sm_100 -m 64 "



//--------------------- .note.nv.cuinfo           --------------------------
	.section	.note.nv.cuinfo,"",@"SHT_NOTE"
	.sectionflags	@"SHF_NOTE_NV_CUINFO"
        /*0018*/ 	.short	0x0002
        /*001a*/ 	.short	0x0064
        /*001c*/ 	.short	0x0082
	.zero		2


//--------------------- .nv.info                  --------------------------
	.section	.nv.info,"",@"SHT_CUDA_INFO"
	.align	4


	//----- nvinfo : EIATTR_REGCOUNT
	.align		4
        /*0000*/ 	.byte	0x04, 0x2f
        /*0002*/ 	.short	(.L_1 - .L_0)
	.align		4
.L_0:
        /*0004*/ 	.word	index@(_Z8reduce_0PjPKjji)
        /*0008*/ 	.word	0x0000000a


	//----- nvinfo : EIATTR_FRAME_SIZE
	.align		4
.L_1:
        /*000c*/ 	.byte	0x04, 0x11
        /*000e*/ 	.short	(.L_3 - .L_2)
	.align		4
.L_2:
        /*0010*/ 	.word	index@(_Z8reduce_0PjPKjji)
        /*0014*/ 	.word	0x00000000


	//----- nvinfo : EIATTR_REGCOUNT
	.align		4
.L_3:
        /*0018*/ 	.byte	0x04, 0x2f
        /*001a*/ 	.short	(.L_5 - .L_4)
	.align		4
.L_4:
        /*001c*/ 	.word	index@(_Z8reduce_1PjPKjji)
        /*0020*/ 	.word	0x0000000a


	//----- nvinfo : EIATTR_FRAME_SIZE
	.align		4
.L_5:
        /*0024*/ 	.byte	0x04, 0x11
        /*0026*/ 	.short	(.L_7 - .L_6)
	.align		4
.L_6:
        /*0028*/ 	.word	index@(_Z8reduce_1PjPKjji)
        /*002c*/ 	.word	0x00000000


	//----- nvinfo : EIATTR_REGCOUNT
	.align		4
.L_7:
        /*0030*/ 	.byte	0x04, 0x2f
        /*0032*/ 	.short	(.L_9 - .L_8)
	.align		4
.L_8:
        /*0034*/ 	.word	index@(_Z8reduce_2PjPKjji)
        /*0038*/ 	.word	0x0000000a


	//----- nvinfo : EIATTR_FRAME_SIZE
	.align		4
.L_9:
        /*003c*/ 	.byte	0x04, 0x11
        /*003e*/ 	.short	(.L_11 - .L_10)
	.align		4
.L_10:
        /*0040*/ 	.word	index@(_Z8reduce_2PjPKjji)
        /*0044*/ 	.word	0x00000000


	//----- nvinfo : EIATTR_REGCOUNT
	.align		4
.L_11:
        /*0048*/ 	.byte	0x04, 0x2f
        /*004a*/ 	.short	(.L_13 - .L_12)
	.align		4
.L_12:
        /*004c*/ 	.word	index@(_Z8reduce_3PjPKjji)
        /*0050*/ 	.word	0x0000000e


	//----- nvinfo : EIATTR_FRAME_SIZE
	.align		4
.L_13:
        /*0054*/ 	.byte	0x04, 0x11
        /*0056*/ 	.short	(.L_15 - .L_14)
	.align		4
.L_14:
        /*0058*/ 	.word	index@(_Z8reduce_3PjPKjji)
        /*005c*/ 	.word	0x00000000


	//----- nvinfo : EIATTR_REGCOUNT
	.align		4
.L_15:
        /*0060*/ 	.byte	0x04, 0x2f
        /*0062*/ 	.short	(.L_17 - .L_16)
	.align		4
.L_16:
        /*0064*/ 	.word	index@(_Z8reduce_4PjPKjji)
        /*0068*/ 	.word	0x0000000d


	//----- nvinfo : EIATTR_FRAME_SIZE
	.align		4
.L_17:
        /*006c*/ 	.byte	0x04, 0x11
        /*006e*/ 	.short	(.L_19 - .L_18)
	.align		4
.L_18:
        /*0070*/ 	.word	index@(_Z8reduce_4PjPKjji)
        /*0074*/ 	.word	0x00000000


	//----- nvinfo : EIATTR_REGCOUNT
	.align		4
.L_19:
        /*0078*/ 	.byte	0x04, 0x2f
        /*007a*/ 	.short	(.L_21 - .L_20)
	.align		4
.L_20:
        /*007c*/ 	.word	index@(_Z8reduce_5PjPKjji)
        /*0080*/ 	.word	0x0000000c


	//----- nvinfo : EIATTR_FRAME_SIZE
	.align		4
.L_21:
        /*0084*/ 	.byte	0x04, 0x11
        /*0086*/ 	.short	(.L_23 - .L_22)
	.align		4
.L_22:
        /*0088*/ 	.word	index@(_Z8reduce_5PjPKjji)
        /*008c*/ 	.word	0x00000000


	//----- nvinfo : EIATTR_REGCOUNT
	.align		4
.L_23:
        /*0090*/ 	.byte	0x04, 0x2f
        /*0092*/ 	.short	(.L_25 - .L_24)
	.align		4
.L_24:
        /*0094*/ 	.word	index@(_Z14reduce_shufflePjPKjji)
        /*0098*/ 	.word	0x0000000c


	//----- nvinfo : EIATTR_FRAME_SIZE
	.align		4
.L_25:
        /*009c*/ 	.byte	0x04, 0x11
        /*009e*/ 	.short	(.L_27 - .L_26)
	.align		4
.L_26:
        /*00a0*/ 	.word	index@(_Z14reduce_shufflePjPKjji)
        /*00a4*/ 	.word	0x00000000


	//----- nvinfo : EIATTR_MIN_STACK_SIZE
	.align		4
.L_27:
        /*00a8*/ 	.byte	0x04, 0x12
        /*00aa*/ 	.short	(.L_29 - .L_28)
	.align		4
.L_28:
        /*00ac*/ 	.word	index@(_Z14reduce_shufflePjPKjji)
        /*00b0*/ 	.word	0x00000000


	//----- nvinfo : EIATTR_MIN_STACK_SIZE
	.align		4
.L_29:
        /*00b4*/ 	.byte	0x04, 0x12
        /*00b6*/ 	.short	(.L_31 - .L_30)
	.align		4
.L_30:
        /*00b8*/ 	.word	index@(_Z8reduce_5PjPKjji)
        /*00bc*/ 	.word	0x00000000


	//----- nvinfo : EIATTR_MIN_STACK_SIZE
	.align		4
.L_31:
        /*00c0*/ 	.byte	0x04, 0x12
        /*00c2*/ 	.short	(.L_33 - .L_32)
	.align		4
.L_32:
        /*00c4*/ 	.word	index@(_Z8reduce_4PjPKjji)
        /*00c8*/ 	.word	0x00000000


	//----- nvinfo : EIATTR_MIN_STACK_SIZE
	.align		4
.L_33:
        /*00cc*/ 	.byte	0x04, 0x12
        /*00ce*/ 	.short	(.L_35 - .L_34)
	.align		4
.L_34:
        /*00d0*/ 	.word	index@(_Z8reduce_3PjPKjji)
        /*00d4*/ 	.word	0x00000000


	//----- nvinfo : EIATTR_MIN_STACK_SIZE
	.align		4
.L_35:
        /*00d8*/ 	.byte	0x04, 0x12
        /*00da*/ 	.short	(.L_37 - .L_36)
	.align		4
.L_36:
        /*00dc*/ 	.word	index@(_Z8reduce_2PjPKjji)
        /*00e0*/ 	.word	0x00000000


	//----- nvinfo : EIATTR_MIN_STACK_SIZE
	.align		4
.L_37:
        /*00e4*/ 	.byte	0x04, 0x12
        /*00e6*/ 	.short	(.L_39 - .L_38)
	.align		4
.L_38:
        /*00e8*/ 	.word	index@(_Z8reduce_1PjPKjji)
        /*00ec*/ 	.word	0x00000000


	//----- nvinfo : EIATTR_MIN_STACK_SIZE
	.align		4
.L_39:
        /*00f0*/ 	.byte	0x04, 0x12
        /*00f2*/ 	.short	(.L_41 - .L_40)
	.align		4
.L_40:
        /*00f4*/ 	.word	index@(_Z8reduce_0PjPKjji)
        /*00f8*/ 	.word	0x00000000
.L_41:


//--------------------- .nv.compat                --------------------------
	.section	.nv.compat,"",@"SHT_CUDA_COMPAT_INFO"
	.align	4
        /*0000*/ 	.byte	0x02, 0x09, 0x00, 0x00, 0x02, 0x02, 0x01, 0x00, 0x02, 0x05, 0x05, 0x00, 0x03, 0x07, 0x01, 0x01
        /*0010*/ 	.byte	0x02, 0x03, 0x00, 0x00, 0x02, 0x06, 0x01, 0x00, 0x04, 0x0b, 0x08, 0x00, 0x09, 0x00, 0x00, 0x00
        /*0020*/ 	.byte	0x00, 0x00, 0x00, 0x00


//--------------------- .nv.info._Z14reduce_shufflePjPKjji --------------------------
	.section	.nv.info._Z14reduce_shufflePjPKjji,"",@"SHT_CUDA_INFO"
	.sectionflags	@""
	.align	4


	//----- nvinfo : EIATTR_CUDA_API_VERSION
	.align		4
        /*0000*/ 	.byte	0x04, 0x37
        /*0002*/ 	.short	(.L_43 - .L_42)
.L_42:
        /*0004*/ 	.word	0x00000082


	//----- nvinfo : EIATTR_KPARAM_INFO
	.align		4
.L_43:
        /*0008*/ 	.byte	0x04, 0x17
        /*000a*/ 	.short	(.L_45 - .L_44)
.L_44:
        /*000c*/ 	.word	0x00000000
        /*0010*/ 	.short	0x0003
        /*0012*/ 	.short	0x0014
        /*0014*/ 	.byte	0x00, 0xf0, 0x11, 0x00


	//----- nvinfo : EIATTR_KPARAM_INFO
	.align		4
.L_45:
        /*0018*/ 	.byte	0x04, 0x17
        /*001a*/ 	.short	(.L_47 - .L_46)
.L_46:
        /*001c*/ 	.word	0x00000000
        /*0020*/ 	.short	0x0002
        /*0022*/ 	.short	0x0010
        /*0024*/ 	.byte	0x00, 0xf0, 0x11, 0x00


	//----- nvinfo : EIATTR_KPARAM_INFO
	.align		4
.L_47:
        /*0028*/ 	.byte	0x04, 0x17
        /*002a*/ 	.short	(.L_49 - .L_48)
.L_48:
        /*002c*/ 	.word	0x00000000
        /*0030*/ 	.short	0x0001
        /*0032*/ 	.short	0x0008
        /*0034*/ 	.byte	0x00, 0xf5, 0x21, 0x00


	//----- nvinfo : EIATTR_KPARAM_INFO
	.align		4
.L_49:
        /*0038*/ 	.byte	0x04, 0x17
        /*003a*/ 	.short	(.L_51 - .L_50)
.L_50:
        /*003c*/ 	.word	0x00000000
        /*0040*/ 	.short	0x0000
        /*0042*/ 	.short	0x0000
        /*0044*/ 	.byte	0x00, 0xf5, 0x21, 0x00


	//----- nvinfo : EIATTR_SPARSE_MMA_MASK
	.align		4
.L_51:
        /*0048*/ 	.byte	0x03, 0x50
        /*004a*/ 	.short	0x0000


	//----- nvinfo : EIATTR_MAXREG_COUNT
	.align		4
        /*004c*/ 	.byte	0x03, 0x1b
        /*004e*/ 	.short	0x00ff


	//----- nvinfo : EIATTR_NUM_BARRIERS
	.align		4
        /*0050*/ 	.byte	0x02, 0x4c
        /*0052*/ 	.byte	0x01
	.zero		1


	//----- nvinfo : EIATTR_MERCURY_ISA_VERSION
	.align		4
        /*0054*/ 	.byte	0x03, 0x5f
        /*0056*/ 	.short	0x0101


	//----- nvinfo : EIATTR_COOP_GROUP_MASK_REGIDS
	.align		4
        /*0058*/ 	.byte	0x04, 0x29
        /*005a*/ 	.short	(.L_53 - .L_52)


	//   ....[0]....
.L_52:
        /*005c*/ 	.word	0xffffffff


	//   ....[1]....
        /*0060*/ 	.word	0xffffffff


	//   ....[2]....
        /*0064*/ 	.word	0xffffffff


	//   ....[3]....
        /*0068*/ 	.word	0xffffffff


	//   ....[4]....
        /*006c*/ 	.word	0xffffffff


	//   ....[5]....
        /*0070*/ 	.word	0xffffffff


	//   ....[6]....
        /*0074*/ 	.word	0xffffffff


	//   ....[7]....
        /*0078*/ 	.word	0xffffffff


	//   ....[8]....
        /*007c*/ 	.word	0xffffffff


	//   ....[9]....
        /*0080*/ 	.word	0xffffffff


	//----- nvinfo : EIATTR_COOP_GROUP_INSTR_OFFSETS
	.align		4
.L_53:
        /*0084*/ 	.byte	0x04, 0x28
        /*0086*/ 	.short	(.L_55 - .L_54)


	//   ....[0]....
.L_54:
        /*0088*/ 	.word	0x00000170


	//   ....[1]....
        /*008c*/ 	.word	0x000001a0


	//   ....[2]....
        /*0090*/ 	.word	0x000001d0


	//   ....[3]....
        /*0094*/ 	.word	0x00000240


	//   ....[4]....
        /*0098*/ 	.word	0x00000280


	//   ....[5]....
        /*009c*/ 	.word	0x00000360


	//   ....[6]....
        /*00a0*/ 	.word	0x00000380


	//   ....[7]....
        /*00a4*/ 	.word	0x000003a0


	//   ....[8]....
        /*00a8*/ 	.word	0x000003c0


	//   ....[9]....
        /*00ac*/ 	.word	0x000003e0


	//----- nvinfo : EIATTR_VRC_CTA_INIT_COUNT
	.align		4
.L_55:
        /*00b0*/ 	.byte	0x02, 0x4a
	.zero		1
	.zero		1


	//----- nvinfo : EIATTR_EXIT_INSTR_OFFSETS
	.align		4
        /*00b4*/ 	.byte	0x04, 0x1c
        /*00b6*/ 	.short	(.L_57 - .L_56)


	//   ....[0]....
.L_56:
        /*00b8*/ 	.word	0x000002c0


	//   ....[1]....
        /*00bc*/ 	.word	0x000003f0


	//   ....[2]....
        /*00c0*/ 	.word	0x00000430


	//----- nvinfo : EIATTR_CRS_STACK_SIZE
	.align		4
.L_57:
        /*00c4*/ 	.byte	0x04, 0x1e
        /*00c6*/ 	.short	(.L_59 - .L_58)
.L_58:
        /*00c8*/ 	.word	0x00000000


	//----- nvinfo : EIATTR_CBANK_PARAM_SIZE
	.align		4
.L_59:
        /*00cc*/ 	.byte	0x03, 0x19
        /*00ce*/ 	.short	0x0018


	//----- nvinfo : EIATTR_PARAM_CBANK
	.align		4
        /*00d0*/ 	.byte	0x04, 0x0a
        /*00d2*/ 	.short	(.L_61 - .L_60)
	.align		4
.L_60:
        /*00d4*/ 	.word	index@(.nv.constant0._Z14reduce_shufflePjPKjji)
        /*00d8*/ 	.short	0x0380
        /*00da*/ 	.short	0x0018


	//----- nvinfo : EIATTR_SW_WAR
	.align		4
.L_61:
        /*00dc*/ 	.byte	0x04, 0x36
        /*00de*/ 	.short	(.L_63 - .L_62)
.L_62:
        /*00e0*/ 	.word	0x00000008
.L_63:


//--------------------- .nv.info._Z8reduce_5PjPKjji --------------------------
	.section	.nv.info._Z8reduce_5PjPKjji,"",@"SHT_CUDA_INFO"
	.sectionflags	@""
	.align	4


	//----- nvinfo : EIATTR_CUDA_API_VERSION
	.align		4
        /*0000*/ 	.byte	0x04, 0x37
        /*0002*/ 	.short	(.L_65 - .L_64)
.L_64:
        /*0004*/ 	.word	0x00000082


	//----- nvinfo : EIATTR_KPARAM_INFO
	.align		4
.L_65:
        /*0008*/ 	.byte	0x04, 0x17
        /*000a*/ 	.short	(.L_67 - .L_66)
.L_66:
        /*000c*/ 	.word	0x00000000
        /*0010*/ 	.short	0x0003
        /*0012*/ 	.short	0x0014
        /*0014*/ 	.byte	0x00, 0xf0, 0x11, 0x00


	//----- nvinfo : EIATTR_KPARAM_INFO
	.align		4
.L_67:
        /*0018*/ 	.byte	0x04, 0x17
        /*001a*/ 	.short	(.L_69 - .L_68)
.L_68:
        /*001c*/ 	.word	0x00000000
        /*0020*/ 	.short	0x0002
        /*0022*/ 	.short	0x0010
        /*0024*/ 	.byte	0x00, 0xf0, 0x11, 0x00


	//----- nvinfo : EIATTR_KPARAM_INFO
	.align		4
.L_69:
        /*0028*/ 	.byte	0x04, 0x17
        /*002a*/ 	.short	(.L_71 - .L_70)
.L_70:
        /*002c*/ 	.word	0x00000000
        /*0030*/ 	.short	0x0001
        /*0032*/ 	.short	0x0008
        /*0034*/ 	.byte	0x00, 0xf5, 0x21, 0x00


	//----- nvinfo : EIATTR_KPARAM_INFO
	.align		4
.L_71:
        /*0038*/ 	.byte	0x04, 0x17
        /*003a*/ 	.short	(.L_73 - .L_72)
.L_72:
        /*003c*/ 	.word	0x00000000
        /*0040*/ 	.short	0x0000
        /*0042*/ 	.short	0x0000
        /*0044*/ 	.byte	0x00, 0xf5, 0x21, 0x00


	//----- nvinfo : EIATTR_SPARSE_MMA_MASK
	.align		4
.L_73:
        /*0048*/ 	.byte	0x03, 0x50
        /*004a*/ 	.short	0x0000


	//----- nvinfo : EIATTR_MAXREG_COUNT
	.align		4
        /*004c*/ 	.byte	0x03, 0x1b
        /*004e*/ 	.short	0x00ff


	//----- nvinfo : EIATTR_NUM_BARRIERS
	.align		4
        /*0050*/ 	.byte	0x02, 0x4c
        /*0052*/ 	.byte	0x01
	.zero		1


	//----- nvinfo : EIATTR_MERCURY_ISA_VERSION
	.align		4
        /*0054*/ 	.byte	0x03, 0x5f
        /*0056*/ 	.short	0x0101


	//----- nvinfo : EIATTR_VRC_CTA_INIT_COUNT
	.align		4
        /*0058*/ 	.byte	0x02, 0x4a
	.zero		1
	.zero		1


	//----- nvinfo : EIATTR_EXIT_INSTR_OFFSETS
	.align		4
        /*005c*/ 	.byte	0x04, 0x1c
        /*005e*/ 	.short	(.L_75 - .L_74)


	//   ....[0]....
.L_74:
        /*0060*/ 	.word	0x00000340


	//   ....[1]....
        /*0064*/ 	.word	0x000005e0


	//   ....[2]....
        /*0068*/ 	.word	0x00000630


	//----- nvinfo : EIATTR_CBANK_PARAM_SIZE
	.align		4
.L_75:
        /*006c*/ 	.byte	0x03, 0x19
        /*006e*/ 	.short	0x0018


	//----- nvinfo : EIATTR_PARAM_CBANK
	.align		4
        /*0070*/ 	.byte	0x04, 0x0a
        /*0072*/ 	.short	(.L_77 - .L_76)
	.align		4
.L_76:
        /*0074*/ 	.word	index@(.nv.constant0._Z8reduce_5PjPKjji)
        /*0078*/ 	.short	0x0380
        /*007a*/ 	.short	0x0018


	//----- nvinfo : EIATTR_SW_WAR
	.align		4
.L_77:
        /*007c*/ 	.byte	0x04, 0x36
        /*007e*/ 	.short	(.L_79 - .L_78)
.L_78:
        /*0080*/ 	.word	0x00000008
.L_79:


//--------------------- .nv.info._Z8reduce_4PjPKjji --------------------------
	.section	.nv.info._Z8reduce_4PjPKjji,"",@"SHT_CUDA_INFO"
	.sectionflags	@""
	.align	4


	//----- nvinfo : EIATTR_CUDA_API_VERSION
	.align		4
        /*0000*/ 	.byte	0x04, 0x37
        /*0002*/ 	.short	(.L_81 - .L_80)
.L_80:
        /*0004*/ 	.word	0x00000082


	//----- nvinfo : EIATTR_KPARAM_INFO
	.align		4
.L_81:
        /*0008*/ 	.byte	0x04, 0x17
        /*000a*/ 	.short	(.L_83 - .L_82)
.L_82:
        /*000c*/ 	.word	0x00000000
        /*0010*/ 	.short	0x0003
        /*0012*/ 	.short	0x0014
        /*0014*/ 	.byte	0x00, 0xf0, 0x11, 0x00


	//----- nvinfo : EIATTR_KPARAM_INFO
	.align		4
.L_83:
        /*0018*/ 	.byte	0x04, 0x17
        /*001a*/ 	.short	(.L_85 - .L_84)
.L_84:
        /*001c*/ 	.word	0x00000000
        /*0020*/ 	.short	0x0002
        /*0022*/ 	.short	0x0010
        /*0024*/ 	.byte	0x00, 0xf0, 0x11, 0x00


	//----- nvinfo : EIATTR_KPARAM_INFO
	.align		4
.L_85:
        /*0028*/ 	.byte	0x04, 0x17
        /*002a*/ 	.short	(.L_87 - .L_86)
.L_86:
        /*002c*/ 	.word	0x00000000
        /*0030*/ 	.short	0x0001
        /*0032*/ 	.short	0x0008
        /*0034*/ 	.byte	0x00, 0xf5, 0x21, 0x00


	//----- nvinfo : EIATTR_KPARAM_INFO
	.align		4
.L_87:
        /*0038*/ 	.byte	0x04, 0x17
        /*003a*/ 	.short	(.L_89 - .L_88)
.L_88:
        /*003c*/ 	.word	0x00000000
        /*0040*/ 	.short	0x0000
        /*0042*/ 	.short	0x0000
        /*0044*/ 	.byte	0x00, 0xf5, 0x21, 0x00


	//----- nvinfo : EIATTR_SPARSE_MMA_MASK
	.align		4
.L_89:
        /*0048*/ 	.byte	0x03, 0x50
        /*004a*/ 	.short	0x0000


	//----- nvinfo : EIATTR_MAXREG_COUNT
	.align		4
        /*004c*/ 	.byte	0x03, 0x1b
        /*004e*/ 	.short	0x00ff


	//----- nvinfo : EIATTR_NUM_BARRIERS
	.align		4
        /*0050*/ 	.byte	0x02, 0x4c
        /*0052*/ 	.byte	0x01
	.zero		1


	//----- nvinfo : EIATTR_MERCURY_ISA_VERSION
	.align		4
        /*0054*/ 	.byte	0x03, 0x5f
        /*0056*/ 	.short	0x0101


	//----- nvinfo : EIATTR_VRC_CTA_INIT_COUNT
	.align		4
        /*0058*/ 	.byte	0x02, 0x4a
	.zero		1
	.zero		1


	//----- nvinfo : EIATTR_EXIT_INSTR_OFFSETS
	.align		4
        /*005c*/ 	.byte	0x04, 0x1c
        /*005e*/ 	.short	(.L_91 - .L_90)


	//   ....[0]....
.L_90:
        /*0060*/ 	.word	0x00000260


	//   ....[1]....
        /*0064*/ 	.word	0x00000410


	//   ....[2]....
        /*0068*/ 	.word	0x00000490


	//----- nvinfo : EIATTR_CBANK_PARAM_SIZE
	.align		4
.L_91:
        /*006c*/ 	.byte	0x03, 0x19
        /*006e*/ 	.short	0x0018


	//----- nvinfo : EIATTR_PARAM_CBANK
	.align		4
        /*0070*/ 	.byte	0x04, 0x0a
        /*0072*/ 	.short	(.L_93 - .L_92)
	.align		4
.L_92:
        /*0074*/ 	.word	index@(.nv.constant0._Z8reduce_4PjPKjji)
        /*0078*/ 	.short	0x0380
        /*007a*/ 	.short	0x0018


	//----- nvinfo : EIATTR_SW_WAR
	.align		4
.L_93:
        /*007c*/ 	.byte	0x04, 0x36
        /*007e*/ 	.short	(.L_95 - .L_94)
.L_94:
        /*0080*/ 	.word	0x00000008
.L_95:


//--------------------- .nv.info._Z8reduce_3PjPKjji --------------------------
	.section	.nv.info._Z8reduce_3PjPKjji,"",@"SHT_CUDA_INFO"
	.sectionflags	@""
	.align	4


	//----- nvinfo : EIATTR_CUDA_API_VERSION
	.align		4
        /*0000*/ 	.byte	0x04, 0x37
        /*0002*/ 	.short	(.L_97 - .L_96)
.L_96:
        /*0004*/ 	.word	0x00000082


	//----- nvinfo : EIATTR_KPARAM_INFO
	.align		4
.L_97:
        /*0008*/ 	.byte	0x04, 0x17
        /*000a*/ 	.short	(.L_99 - .L_98)
.L_98:
        /*000c*/ 	.word	0x00000000
        /*0010*/ 	.short	0x0003
        /*0012*/ 	.short	0x0014
        /*0014*/ 	.byte	0x00, 0xf0, 0x11, 0x00


	//----- nvinfo : EIATTR_KPARAM_INFO
	.align		4
.L_99:
        /*0018*/ 	.byte	0x04, 0x17
        /*001a*/ 	.short	(.L_101 - .L_100)
.L_100:
        /*001c*/ 	.word	0x00000000
        /*0020*/ 	.short	0x0002
        /*0022*/ 	.short	0x0010
        /*0024*/ 	.byte	0x00, 0xf0, 0x11, 0x00


	//----- nvinfo : EIATTR_KPARAM_INFO
	.align		4
.L_101:
        /*0028*/ 	.byte	0x04, 0x17
        /*002a*/ 	.short	(.L_103 - .L_102)
.L_102:
        /*002c*/ 	.word	0x00000000
        /*0030*/ 	.short	0x0001
        /*0032*/ 	.short	0x0008
        /*0034*/ 	.byte	0x00, 0xf5, 0x21, 0x00


	//----- nvinfo : EIATTR_KPARAM_INFO
	.align		4
.L_103:
        /*0038*/ 	.byte	0x04, 0x17
        /*003a*/ 	.short	(.L_105 - .L_104)
.L_104:
        /*003c*/ 	.word	0x00000000
        /*0040*/ 	.short	0x0000
        /*0042*/ 	.short	0x0000
        /*0044*/ 	.byte	0x00, 0xf5, 0x21, 0x00


	//----- nvinfo : EIATTR_SPARSE_MMA_MASK
	.align		4
.L_105:
        /*0048*/ 	.byte	0x03, 0x50
        /*004a*/ 	.short	0x0000


	//----- nvinfo : EIATTR_MAXREG_COUNT
	.align		4
        /*004c*/ 	.byte	0x03, 0x1b
        /*004e*/ 	.short	0x00ff


	//----- nvinfo : EIATTR_NUM_BARRIERS
	.align		4
        /*0050*/ 	.byte	0x02, 0x4c
        /*0052*/ 	.byte	0x01
	.zero		1


	//----- nvinfo : EIATTR_MERCURY_ISA_VERSION
	.align		4
        /*0054*/ 	.byte	0x03, 0x5f
        /*0056*/ 	.short	0x0101


	//----- nvinfo : EIATTR_VRC_CTA_INIT_COUNT
	.align		4
        /*0058*/ 	.byte	0x02, 0x4a
	.zero		1
	.zero		1


	//----- nvinfo : EIATTR_EXIT_INSTR_OFFSETS
	.align		4
        /*005c*/ 	.byte	0x04, 0x1c
        /*005e*/ 	.short	(.L_107 - .L_106)


	//   ....[0]....
.L_106:
        /*0060*/ 	.word	0x00000260


	//   ....[1]....
        /*0064*/ 	.word	0x000002e0


	//----- nvinfo : EIATTR_CBANK_PARAM_SIZE
	.align		4
.L_107:
        /*0068*/ 	.byte	0x03, 0x19
        /*006a*/ 	.short	0x0018


	//----- nvinfo : EIATTR_PARAM_CBANK
	.align		4
        /*006c*/ 	.byte	0x04, 0x0a
        /*006e*/ 	.short	(.L_109 - .L_108)
	.align		4
.L_108:
        /*0070*/ 	.word	index@(.nv.constant0._Z8reduce_3PjPKjji)
        /*0074*/ 	.short	0x0380
        /*0076*/ 	.short	0x0018


	//----- nvinfo : EIATTR_SW_WAR
	.align		4
.L_109:
        /*0078*/ 	.byte	0x04, 0x36
        /*007a*/ 	.short	(.L_111 - .L_110)
.L_110:
        /*007c*/ 	.word	0x00000008
.L_111:


//--------------------- .nv.info._Z8reduce_2PjPKjji --------------------------
	.section	.nv.info._Z8reduce_2PjPKjji,"",@"SHT_CUDA_INFO"
	.sectionflags	@""
	.align	4


	//----- nvinfo : EIATTR_CUDA_API_VERSION
	.align		4
        /*0000*/ 	.byte	0x04, 0x37
        /*0002*/ 	.short	(.L_113 - .L_112)
.L_112:
        /*0004*/ 	.word	0x00000082


	//----- nvinfo : EIATTR_KPARAM_INFO
	.align		4
.L_113:
        /*0008*/ 	.byte	0x04, 0x17
        /*000a*/ 	.short	(.L_115 - .L_114)
.L_114:
        /*000c*/ 	.word	0x00000000
        /*0010*/ 	.short	0x0003
        /*0012*/ 	.short	0x0014
        /*0014*/ 	.byte	0x00, 0xf0, 0x11, 0x00


	//----- nvinfo : EIATTR_KPARAM_INFO
	.align		4
.L_115:
        /*0018*/ 	.byte	0x04, 0x17
        /*001a*/ 	.short	(.L_117 - .L_116)
.L_116:
        /*001c*/ 	.word	0x00000000
        /*0020*/ 	.short	0x0002
        /*0022*/ 	.short	0x0010
        /*0024*/ 	.byte	0x00, 0xf0, 0x11, 0x00


	//----- nvinfo : EIATTR_KPARAM_INFO
	.align		4
.L_117:
        /*0028*/ 	.byte	0x04, 0x17
        /*002a*/ 	.short	(.L_119 - .L_118)
.L_118:
        /*002c*/ 	.word	0x00000000
        /*0030*/ 	.short	0x0001
        /*0032*/ 	.short	0x0008
        /*0034*/ 	.byte	0x00, 0xf5, 0x21, 0x00


	//----- nvinfo : EIATTR_KPARAM_INFO
	.align		4
.L_119:
        /*0038*/ 	.byte	0x04, 0x17
        /*003a*/ 	.short	(.L_121 - .L_120)
.L_120:
        /*003c*/ 	.word	0x00000000
        /*0040*/ 	.short	0x0000
        /*0042*/ 	.short	0x0000
        /*0044*/ 	.byte	0x00, 0xf5, 0x21, 0x00


	//----- nvinfo : EIATTR_SPARSE_MMA_MASK
	.align		4
.L_121:
        /*0048*/ 	.byte	0x03, 0x50
        /*004a*/ 	.short	0x0000


	//----- nvinfo : EIATTR_MAXREG_COUNT
	.align		4
        /*004c*/ 	.byte	0x03, 0x1b
        /*004e*/ 	.short	0x00ff


	//----- nvinfo : EIATTR_NUM_BARRIERS
	.align		4
        /*0050*/ 	.byte	0x02, 0x4c
        /*0052*/ 	.byte	0x01
	.zero		1


	//----- nvinfo : EIATTR_MERCURY_ISA_VERSION
	.align		4
        /*0054*/ 	.byte	0x03, 0x5f
        /*0056*/ 	.short	0x0101


	//----- nvinfo : EIATTR_VRC_CTA_INIT_COUNT
	.align		4
        /*0058*/ 	.byte	0x02, 0x4a
	.zero		1
	.zero		1


	//----- nvinfo : EIATTR_EXIT_INSTR_OFFSETS
	.align		4
        /*005c*/ 	.byte	0x04, 0x1c
        /*005e*/ 	.short	(.L_123 - .L_122)


	//   ....[0]....
.L_122:
        /*0060*/ 	.word	0x00000210


	//   ....[1]....
        /*0064*/ 	.word	0x00000290


	//----- nvinfo : EIATTR_CBANK_PARAM_SIZE
	.align		4
.L_123:
        /*0068*/ 	.byte	0x03, 0x19
        /*006a*/ 	.short	0x0018


	//----- nvinfo : EIATTR_PARAM_CBANK
	.align		4
        /*006c*/ 	.byte	0x04, 0x0a
        /*006e*/ 	.short	(.L_125 - .L_124)
	.align		4
.L_124:
        /*0070*/ 	.word	index@(.nv.constant0._Z8reduce_2PjPKjji)
        /*0074*/ 	.short	0x0380
        /*0076*/ 	.short	0x0018


	//----- nvinfo : EIATTR_SW_WAR
	.align		4
.L_125:
        /*0078*/ 	.byte	0x04, 0x36
        /*007a*/ 	.short	(.L_127 - .L_126)
.L_126:
        /*007c*/ 	.word	0x00000008
.L_127:


//--------------------- .nv.info._Z8reduce_1PjPKjji --------------------------
	.section	.nv.info._Z8reduce_1PjPKjji,"",@"SHT_CUDA_INFO"
	.sectionflags	@""
	.align	4


	//----- nvinfo : EIATTR_CUDA_API_VERSION
	.align		4
        /*0000*/ 	.byte	0x04, 0x37
        /*0002*/ 	.short	(.L_129 - .L_128)
.L_128:
        /*0004*/ 	.word	0x00000082


	//----- nvinfo : EIATTR_KPARAM_INFO
	.align		4
.L_129:
        /*0008*/ 	.byte	0x04, 0x17
        /*000a*/ 	.short	(.L_131 - .L_130)
.L_130:
        /*000c*/ 	.word	0x00000000
        /*0010*/ 	.short	0x0003
        /*0012*/ 	.short	0x0014
        /*0014*/ 	.byte	0x00, 0xf0, 0x11, 0x00


	//----- nvinfo : EIATTR_KPARAM_INFO
	.align		4
.L_131:
        /*0018*/ 	.byte	0x04, 0x17
        /*001a*/ 	.short	(.L_133 - .L_132)
.L_132:
        /*001c*/ 	.word	0x00000000
        /*0020*/ 	.short	0x0002
        /*0022*/ 	.short	0x0010
        /*0024*/ 	.byte	0x00, 0xf0, 0x11, 0x00


	//----- nvinfo : EIATTR_KPARAM_INFO
	.align		4
.L_133:
        /*0028*/ 	.byte	0x04, 0x17
        /*002a*/ 	.short	(.L_135 - .L_134)
.L_134:
        /*002c*/ 	.word	0x00000000
        /*0030*/ 	.short	0x0001
        /*0032*/ 	.short	0x0008
        /*0034*/ 	.byte	0x00, 0xf5, 0x21, 0x00


	//----- nvinfo : EIATTR_KPARAM_INFO
	.align		4
.L_135:
        /*0038*/ 	.byte	0x04, 0x17
        /*003a*/ 	.short	(.L_137 - .L_136)
.L_136:
        /*003c*/ 	.word	0x00000000
        /*0040*/ 	.short	0x0000
        /*0042*/ 	.short	0x0000
        /*0044*/ 	.byte	0x00, 0xf5, 0x21, 0x00


	//----- nvinfo : EIATTR_SPARSE_MMA_MASK
	.align		4
.L_137:
        /*0048*/ 	.byte	0x03, 0x50
        /*004a*/ 	.short	0x0000


	//----- nvinfo : EIATTR_MAXREG_COUNT
	.align		4
        /*004c*/ 	.byte	0x03, 0x1b
        /*004e*/ 	.short	0x00ff


	//----- nvinfo : EIATTR_NUM_BARRIERS
	.align		4
        /*0050*/ 	.byte	0x02, 0x4c
        /*0052*/ 	.byte	0x01
	.zero		1


	//----- nvinfo : EIATTR_MERCURY_ISA_VERSION
	.align		4
        /*0054*/ 	.byte	0x03, 0x5f
        /*0056*/ 	.short	0x0101


	//----- nvinfo : EIATTR_VRC_CTA_INIT_COUNT
	.align		4
        /*0058*/ 	.byte	0x02, 0x4a
	.zero		1
	.zero		1


	//----- nvinfo : EIATTR_EXIT_INSTR_OFFSETS
	.align		4
        /*005c*/ 	.byte	0x04, 0x1c
        /*005e*/ 	.short	(.L_139 - .L_138)


	//   ....[0]....
.L_138:
        /*0060*/ 	.word	0x00000240


	//   ....[1]....
        /*0064*/ 	.word	0x000002c0


	//----- nvinfo : EIATTR_CBANK_PARAM_SIZE
	.align		4
.L_139:
        /*0068*/ 	.byte	0x03, 0x19
        /*006a*/ 	.short	0x0018


	//----- nvinfo : EIATTR_PARAM_CBANK
	.align		4
        /*006c*/ 	.byte	0x04, 0x0a
        /*006e*/ 	.short	(.L_141 - .L_140)
	.align		4
.L_140:
        /*0070*/ 	.word	index@(.nv.constant0._Z8reduce_1PjPKjji)
        /*0074*/ 	.short	0x0380
        /*0076*/ 	.short	0x0018


	//----- nvinfo : EIATTR_SW_WAR
	.align		4
.L_141:
        /*0078*/ 	.byte	0x04, 0x36
        /*007a*/ 	.short	(.L_143 - .L_142)
.L_142:
        /*007c*/ 	.word	0x00000008
.L_143:


//--------------------- .nv.info._Z8reduce_0PjPKjji --------------------------
	.section	.nv.info._Z8reduce_0PjPKjji,"",@"SHT_CUDA_INFO"
	.sectionflags	@""
	.align	4


	//----- nvinfo : EIATTR_CUDA_API_VERSION
	.align		4
        /*0000*/ 	.byte	0x04, 0x37
        /*0002*/ 	.short	(.L_145 - .L_144)
.L_144:
        /*0004*/ 	.word	0x00000082


	//----- nvinfo : EIATTR_KPARAM_INFO
	.align		4
.L_145:
        /*0008*/ 	.byte	0x04, 0x17
        /*000a*/ 	.short	(.L_147 - .L_146)
.L_146:
        /*000c*/ 	.word	0x00000000
        /*0010*/ 	.short	0x0003
        /*0012*/ 	.short	0x0014
        /*0014*/ 	.byte	0x00, 0xf0, 0x11, 0x00


	//----- nvinfo : EIATTR_KPARAM_INFO
	.align		4
.L_147:
        /*0018*/ 	.byte	0x04, 0x17
        /*001a*/ 	.short	(.L_149 - .L_148)
.L_148:
        /*001c*/ 	.word	0x00000000
        /*0020*/ 	.short	0x0002
        /*0022*/ 	.short	0x0010
        /*0024*/ 	.byte	0x00, 0xf0, 0x11, 0x00


	//----- nvinfo : EIATTR_KPARAM_INFO
	.align		4
.L_149:
        /*0028*/ 	.byte	0x04, 0x17
        /*002a*/ 	.short	(.L_151 - .L_150)
.L_150:
        /*002c*/ 	.word	0x00000000
        /*0030*/ 	.short	0x0001
        /*0032*/ 	.short	0x0008
        /*0034*/ 	.byte	0x00, 0xf5, 0x21, 0x00


	//----- nvinfo : EIATTR_KPARAM_INFO
	.align		4
.L_151:
        /*0038*/ 	.byte	0x04, 0x17
        /*003a*/ 	.short	(.L_153 - .L_152)
.L_152:
        /*003c*/ 	.word	0x00000000
        /*0040*/ 	.short	0x0000
        /*0042*/ 	.short	0x0000
        /*0044*/ 	.byte	0x00, 0xf5, 0x21, 0x00


	//----- nvinfo : EIATTR_SPARSE_MMA_MASK
	.align		4
.L_153:
        /*0048*/ 	.byte	0x03, 0x50
        /*004a*/ 	.short	0x0000


	//----- nvinfo : EIATTR_MAXREG_COUNT
	.align		4
        /*004c*/ 	.byte	0x03, 0x1b
        /*004e*/ 	.short	0x00ff


	//----- nvinfo : EIATTR_NUM_BARRIERS
	.align		4
        /*0050*/ 	.byte	0x02, 0x4c
        /*0052*/ 	.byte	0x01
	.zero		1


	//----- nvinfo : EIATTR_MERCURY_ISA_VERSION
	.align		4
        /*0054*/ 	.byte	0x03, 0x5f
        /*0056*/ 	.short	0x0101


	//----- nvinfo : EIATTR_VRC_CTA_INIT_COUNT
	.align		4
        /*0058*/ 	.byte	0x02, 0x4a
	.zero		1
	.zero		1


	//----- nvinfo : EIATTR_EXIT_INSTR_OFFSETS
	.align		4
        /*005c*/ 	.byte	0x04, 0x1c
        /*005e*/ 	.short	(.L_155 - .L_154)


	//   ....[0]....
.L_154:
        /*0060*/ 	.word	0x00000220


	//   ....[1]....
        /*0064*/ 	.word	0x000002a0


	//----- nvinfo : EIATTR_CBANK_PARAM_SIZE
	.align		4
.L_155:
        /*0068*/ 	.byte	0x03, 0x19
        /*006a*/ 	.short	0x0018


	//----- nvinfo : EIATTR_PARAM_CBANK
	.align		4
        /*006c*/ 	.byte	0x04, 0x0a
        /*006e*/ 	.short	(.L_157 - .L_156)
	.align		4
.L_156:
        /*0070*/ 	.word	index@(.nv.constant0._Z8reduce_0PjPKjji)
        /*0074*/ 	.short	0x0380
        /*0076*/ 	.short	0x0018


	//----- nvinfo : EIATTR_SW_WAR
	.align		4
.L_157:
        /*0078*/ 	.byte	0x04, 0x36
        /*007a*/ 	.short	(.L_159 - .L_158)
.L_158:
        /*007c*/ 	.word	0x00000008
.L_159:


//--------------------- .nv.callgraph             --------------------------
	.section	.nv.callgraph,"",@"SHT_CUDA_CALLGRAPH"
	.align	4
	.sectionentsize	8
	.align		4
        /*0000*/ 	.word	0x00000000
	.align		4
        /*0004*/ 	.word	0xffffffff
	.align		4
        /*0008*/ 	.word	0x00000000
	.align		4
        /*000c*/ 	.word	0xfffffffe
	.align		4
        /*0010*/ 	.word	0x00000000
	.align		4
        /*0014*/ 	.word	0xfffffffd
	.align		4
        /*0018*/ 	.word	0x00000000
	.align		4
        /*001c*/ 	.word	0xfffffffc


//--------------------- .text._Z14reduce_shufflePjPKjji --------------------------
	.section	.text._Z14reduce_shufflePjPKjji,"ax",@progbits
	.align	128
        .global         _Z14reduce_shufflePjPKjji
        .type           _Z14reduce_shufflePjPKjji,@function
        .size           _Z14reduce_shufflePjPKjji,(.L_x_35 - _Z14reduce_shufflePjPKjji)
        .other          _Z14reduce_shufflePjPKjji,@"STO_CUDA_ENTRY STV_DEFAULT"
_Z14reduce_shufflePjPKjji:
.text._Z14reduce_shufflePjPKjji:
[----:B------:R-:W-:Y:S01]  /*0000*/  LDC R1, c[0x0][0x37c] ;  /* 0x0000df00ff017b82 */ /* 0x000fe20000000800 */
[----:B------:R-:W0:Y:S01]  /*0010*/  S2R R0, SR_TID.X ;  /* 0x0000000000007919 */ /* 0x000e220000002100 */
[----:B------:R-:W0:Y:S01]  /*0020*/  LDCU UR5, c[0x0][0x360] ;  /* 0x00006c00ff0577ac */ /* 0x000e220008000800 */
[----:B------:R-:W-:Y:S01]  /*0030*/  BSSY.RECONVERGENT B0, `(.L_x_0) ;  /* 0x0000013000007945 */ /* 0x000fe20003800200 */
[----:B------:R-:W-:Y:S01]  /*0040*/  IMAD.MOV.U32 R6, RZ, RZ, RZ ;  /* 0x000000ffff067224 */ /* 0x000fe200078e00ff */
[----:B------:R-:W0:Y:S01]  /*0050*/  S2R R3, SR_CTAID.X ;  /* 0x0000000000037919 */ /* 0x000e220000002500 */
[----:B------:R-:W1:Y:S01]  /*0060*/  LDCU UR4, c[0x0][0x390] ;  /* 0x00007200ff0477ac */ /* 0x000e620008000800 */
[----:B------:R-:W2:Y:S01]  /*0070*/  LDCU.64 UR6, c[0x0][0x358] ;  /* 0x00006b00ff0677ac */ /* 0x000ea20008000a00 */
[----:B0-----:R-:W-:-:S05]  /*0080*/  IMAD R2, R3, UR5, R0 ;  /* 0x0000000503027c24 */ /* 0x001fca000f8e0200 */
[----:B-1----:R-:W-:-:S13]  /*0090*/  ISETP.GE.U32.AND P0, PT, R2, UR4, PT ;  /* 0x0000000402007c0c */ /* 0x002fda000bf06070 */
[----:B--2---:R-:W-:Y:S05]  /*00a0*/  @P0 BRA `(.L_x_1) ;  /* 0x00000000002c0947 */ /* 0x004fea0003800000 */
[----:B------:R-:W0:Y:S01]  /*00b0*/  LDC R8, c[0x0][0x370] ;  /* 0x0000dc00ff087b82 */ /* 0x000e220000000800 */
[----:B------:R-:W-:Y:S02]  /*00c0*/  IMAD.MOV.U32 R7, RZ, RZ, R2 ;  /* 0x000000ffff077224 */ /* 0x000fe400078e0002 */
[----:B------:R-:W-:-:S05]  /*00d0*/  IMAD.MOV.U32 R6, RZ, RZ, RZ ;  /* 0x000000ffff067224 */ /* 0x000fca00078e00ff */
[----:B------:R-:W1:Y:S01]  /*00e0*/  LDC.64 R4, c[0x0][0x388] ;  /* 0x0000e200ff047b82 */ /* 0x000e620000000a00 */
[----:B0-----:R-:W-:-:S07]  /*00f0*/  IMAD R8, R8, UR5, RZ ;  /* 0x0000000508087c24 */ /* 0x001fce000f8e02ff */
.L_x_2:
[----:B-1----:R-:W-:-:S06]  /*0100*/  IMAD.WIDE.U32 R2, R7, 0x4, R4 ;  /* 0x0000000407027825 */ /* 0x002fcc00078e0004 */
[----:B------:R-:W2:Y:S01]  /*0110*/  LDG.E R3, desc[UR6][R2.64] ;  /* 0x0000000602037981 */ /* 0x000ea2000c1e1900 */
[----:B------:R-:W-:-:S04]  /*0120*/  IADD3 R7, PT, PT, R8, R7, RZ ;  /* 0x0000000708077210 */ /* 0x000fc80007ffe0ff */
[----:B------:R-:W-:Y:S01]  /*0130*/  ISETP.GE.U32.AND P0, PT, R7, UR4, PT ;  /* 0x0000000407007c0c */ /* 0x000fe2000bf06070 */
[----:B--2---:R-:W-:-:S12]  /*0140*/  IMAD.IADD R6, R3, 0x1, R6 ;  /* 0x0000000103067824 */ /* 0x004fd800078e0206 */
[----:B------:R-:W-:Y:S05]  /*0150*/  @!P0 BRA `(.L_x_2) ;  /* 0xfffffffc00e88947 */ /* 0x000fea000383ffff */
.L_x_1:
[----:B------:R-:W-:Y:S05]  /*0160*/  BSYNC.RECONVERGENT B0 ;  /* 0x0000000000007941 */ /* 0x000fea0003800200 */
.L_x_0:
[----:B------:R-:W0:Y:S01]  /*0170*/  SHFL.DOWN PT, R3, R6, 0x10, 0x1f ;  /* 0x0a001f0006037f89 */ /* 0x000e2200000e0000 */
[----:B------:R-:W-:Y:S01]  /*0180*/  ISETP.GT.U32.AND P1, PT, R0, 0x1f, PT ;  /* 0x0000001f0000780c */ /* 0x000fe20003f24070 */
[----:B0-----:R-:W-:-:S05]  /*0190*/  IMAD.IADD R3, R3, 0x1, R6 ;  /* 0x0000000103037824 */ /* 0x001fca00078e0206 */
[----:B------:R-:W0:Y:S02]  /*01a0*/  SHFL.DOWN PT, R2, R3, 0x8, 0x1f ;  /* 0x09001f0003027f89 */ /* 0x000e2400000e0000 */
[----:B0-----:R-:W-:Y:S01]  /*01b0*/  IMAD.IADD R4, R3, 0x1, R2 ;  /* 0x0000000103047824 */ /* 0x001fe200078e0202 */
[----:B------:R-:W-:-:S04]  /*01c0*/  LOP3.LUT R2, R0, 0x1f, RZ, 0xc0, !PT ;  /* 0x0000001f00027812 */ /* 0x000fc800078ec0ff */
[----:B------:R-:W0:Y:S01]  /*01d0*/  SHFL.DOWN PT, R5, R4, 0x4, 0x1f ;  /* 0x08801f0004057f89 */ /* 0x000e2200000e0000 */
[----:B------:R-:W-:-:S13]  /*01e0*/  ISETP.NE.AND P0, PT, R2, RZ, PT ;  /* 0x000000ff0200720c */ /* 0x000fda0003f05270 */
[----:B------:R-:W1:Y:S01]  /*01f0*/  @!P0 S2R R9, SR_CgaCtaId ;  /* 0x0000000000098919 */ /* 0x000e620000008800 */
[----:B------:R-:W-:Y:S02]  /*0200*/  @!P0 MOV R6, 0x400 ;  /* 0x0000040000068802 */ /* 0x000fe40000000f00 */
[----:B------:R-:W-:-:S04]  /*0210*/  @!P0 SHF.R.U32.HI R3, RZ, 0x3, R0 ;  /* 0x00000003ff038819 */ /* 0x000fc80000011600 */
[----:B------:R-:W-:Y:S02]  /*0220*/  @!P0 LOP3.LUT R3, R3, 0x7c, RZ, 0xc0, !PT ;  /* 0x0000007c03038812 */ /* 0x000fe400078ec0ff */
[----:B0-----:R-:W-:-:S05]  /*0230*/  IADD3 R5, PT, PT, R4, R5, RZ ;  /* 0x0000000504057210 */ /* 0x001fca0007ffe0ff */
[----:B------:R-:W0:Y:S01]  /*0240*/  SHFL.DOWN PT, R8, R5, 0x2, 0x1f ;  /* 0x08401f0005087f89 */ /* 0x000e2200000e0000 */
[----:B-1----:R-:W-:-:S05]  /*0250*/  @!P0 LEA R6, R9, R6, 0x18 ;  /* 0x0000000609068211 */ /* 0x002fca00078ec0ff */
[----:B------:R-:W-:Y:S02]  /*0260*/  @!P0 IMAD.IADD R3, R3, 0x1, R6 ;  /* 0x0000000103038824 */ /* 0x000fe400078e0206 */
[----:B0-----:R-:W-:-:S05]  /*0270*/  IMAD.IADD R8, R5, 0x1, R8 ;  /* 0x0000000105087824 */ /* 0x001fca00078e0208 */
[----:B------:R-:W0:Y:S02]  /*0280*/  SHFL.DOWN PT, R7, R8, 0x1, 0x1f ;  /* 0x08201f0008077f89 */ /* 0x000e2400000e0000 */
[----:B0-----:R-:W-:-:S05]  /*0290*/  IADD3 R4, PT, PT, R8, R7, RZ ;  /* 0x0000000708047210 */ /* 0x001fca0007ffe0ff */
[----:B------:R0:W-:Y:S01]  /*02a0*/  @!P0 STS [R3], R4 ;  /* 0x0000000403008388 */ /* 0x0001e20000000800 */
[----:B------:R-:W-:Y:S06]  /*02b0*/  BAR.SYNC.DEFER_BLOCKING 0x0 ;  /* 0x0000000000007b1d */ /* 0x000fec0000010000 */
[----:B------:R-:W-:Y:S05]  /*02c0*/  @P1 EXIT ;  /* 0x000000000000194d */ /* 0x000fea0003800000 */
[----:B------:R-:W-:-:S06]  /*02d0*/  USHF.R.U32.HI UR4, URZ, 0x5, UR5 ;  /* 0x00000005ff047899 */ /* 0x000fcc0008011605 */
[----:B------:R-:W-:-:S13]  /*02e0*/  ISETP.GE.U32.AND P0, PT, R0, UR4, PT ;  /* 0x0000000400007c0c */ /* 0x000fda000bf06070 */
[----:B0-----:R-:W0:Y:S01]  /*02f0*/  @!P0 S2R R4, SR_CgaCtaId ;  /* 0x0000000000048919 */ /* 0x001e220000008800 */
[----:B------:R-:W-:-:S04]  /*0300*/  @!P0 MOV R3, 0x400 ;  /* 0x0000040000038802 */ /* 0x000fc80000000f00 */
[----:B0-----:R-:W-:Y:S01]  /*0310*/  @!P0 LEA R5, R4, R3, 0x18 ;  /* 0x0000000304058211 */ /* 0x001fe200078ec0ff */
[----:B------:R-:W-:-:S04]  /*0320*/  IMAD.MOV.U32 R3, RZ, RZ, RZ ;  /* 0x000000ffff037224 */ /* 0x000fc800078e00ff */
[----:B------:R-:W-:-:S05]  /*0330*/  @!P0 IMAD R2, R2, 0x4, R5 ;  /* 0x0000000402028824 */ /* 0x000fca00078e0205 */
[----:B------:R-:W0:Y:S01]  /*0340*/  @!P0 LDS R3, [R2] ;  /* 0x0000000002038984 */ /* 0x000e220000000800 */
[----:B------:R-:W-:-:S03]  /*0350*/  ISETP.NE.AND P0, PT, R0, RZ, PT ;  /* 0x000000ff0000720c */ /* 0x000fc60003f05270 */
[----:B0-----:R-:W0:Y:S02]  /*0360*/  SHFL.DOWN PT, R4, R3, 0x10, 0x1f ;  /* 0x0a001f0003047f89 */ /* 0x001e2400000e0000 */
[----:B0-----:R-:W-:-:S05]  /*0370*/  IADD3 R4, PT, PT, R4, R3, RZ ;  /* 0x0000000304047210 */ /* 0x001fca0007ffe0ff */
[----:B------:R-:W0:Y:S02]  /*0380*/  SHFL.DOWN PT, R5, R4, 0x8, 0x1f ;  /* 0x09001f0004057f89 */ /* 0x000e2400000e0000 */
[----:B0-----:R-:W-:-:S05]  /*0390*/  IMAD.IADD R5, R4, 0x1, R5 ;  /* 0x0000000104057824 */ /* 0x001fca00078e0205 */
[----:B------:R-:W0:Y:S02]  /*03a0*/  SHFL.DOWN PT, R6, R5, 0x4, 0x1f ;  /* 0x08801f0005067f89 */ /* 0x000e2400000e0000 */
[----:B0-----:R-:W-:-:S05]  /*03b0*/  IMAD.IADD R6, R5, 0x1, R6 ;  /* 0x0000000105067824 */ /* 0x001fca00078e0206 */
[----:B------:R-:W0:Y:S02]  /*03c0*/  SHFL.DOWN PT, R7, R6, 0x2, 0x1f ;  /* 0x08401f0006077f89 */ /* 0x000e2400000e0000 */
[----:B0-----:R-:W-:-:S05]  /*03d0*/  IADD3 R7, PT, PT, R6, R7, RZ ;  /* 0x0000000706077210 */ /* 0x001fca0007ffe0ff */
[----:B------:R0:W1:Y:S01]  /*03e0*/  SHFL.DOWN PT, R0, R7, 0x1, 0x1f ;  /* 0x08201f0007007f89 */ /* 0x00006200000e0000 */
[----:B------:R-:W-:Y:S05]  /*03f0*/  @P0 EXIT ;  /* 0x000000000000094d */ /* 0x000fea0003800000 */
[----:B------:R-:W2:Y:S01]  /*0400*/  LDC.64 R2, c[0x0][0x380] ;  /* 0x0000e000ff027b82 */ /* 0x000ea20000000a00 */
[----:B01----:R-:W-:-:S05]  /*0410*/  IMAD.IADD R7, R7, 0x1, R0 ;  /* 0x0000000107077824 */ /* 0x003fca00078e0200 */
[----:B--2---:R-:W-:Y:S01]  /*0420*/  REDG.E.ADD.STRONG.GPU desc[UR6][R2.64], R7 ;  /* 0x000000070200798e */ /* 0x004fe2000c12e106 */
[----:B------:R-:W-:Y:S05]  /*0430*/  EXIT ;  /* 0x000000000000794d */ /* 0x000fea0003800000 */
.L_x_3:
[----:B------:R-:W-:-:S00]  /*0440*/  BRA `(.L_x_3) ;  /* 0xfffffffc00fc7947 */ /* 0x000fc0000383ffff */
[----:B------:R-:W-:-:S00]  /*0450*/  NOP ;  /* 0x0000000000007918 */ /* 0x000fc00000000000 */
        /* <DEDUP_REMOVED lines=10> */
.L_x_35:


//--------------------- .text._Z8reduce_5PjPKjji  --------------------------
	.section	.text._Z8reduce_5PjPKjji,"ax",@progbits
	.align	128
        .global         _Z8reduce_5PjPKjji
        .type           _Z8reduce_5PjPKjji,@function
        .size           _Z8reduce_5PjPKjji,(.L_x_36 - _Z8reduce_5PjPKjji)
        .other          _Z8reduce_5PjPKjji,@"STO_CUDA_ENTRY STV_DEFAULT"
_Z8reduce_5PjPKjji:
.text._Z8reduce_5PjPKjji:
[----:B------:R-:W-:Y:S01]  /*0000*/  LDC R1, c[0x0][0x37c] ;  /* 0x0000df00ff017b82 */ /* 0x000fe20000000800 */
[----:B------:R-:W0:Y:S01]  /*0010*/  S2R R0, SR_CTAID.X ;  /* 0x0000000000007919 */ /* 0x000e220000002500 */
[----:B------:R-:W0:Y:S01]  /*0020*/  LDCU UR5, c[0x0][0x360] ;  /* 0x00006c00ff0577ac */ /* 0x000e220008000800 */
[----:B------:R-:W1:Y:S01]  /*0030*/  S2R R2, SR_TID.X ;  /* 0x0000000000027919 */ /* 0x000e620000002100 */
[----:B------:R-:W2:Y:S01]  /*0040*/  LDCU UR4, c[0x0][0x390] ;  /* 0x00007200ff0477ac */ /* 0x000ea20008000800 */
[----:B------:R-:W3:Y:S01]  /*0050*/  LDCU.64 UR6, c[0x0][0x358] ;  /* 0x00006b00ff0677ac */ /* 0x000ee20008000a00 */
[----:B--2---:R-:W-:Y:S01]  /*0060*/  USHF.R.U32.HI UR4, URZ, 0x1, UR4 ;  /* 0x00000001ff047899 */ /* 0x004fe20008011604 */
[----:B0-----:R-:W-:-:S04]  /*0070*/  IMAD R3, R0, UR5, RZ ;  /* 0x0000000500037c24 */ /* 0x001fc8000f8e02ff */
[----:B-1----:R-:W-:-:S05]  /*0080*/  IMAD R3, R3, 0x2, R2 ;  /* 0x0000000203037824 */ /* 0x002fca00078e0202 */
[----:B------:R-:W-:-:S13]  /*0090*/  ISETP.GE.U32.AND P0, PT, R3, UR4, PT ;  /* 0x0000000403007c0c */ /* 0x000fda000bf06070 */
[----:B------:R-:W0:Y:S01]  /*00a0*/  @!P0 LDC.64 R6, c[0x0][0x388] ;  /* 0x0000e200ff068b82 */ /* 0x000e220000000a00 */
[C---:B------:R-:W-:Y:S02]  /*00b0*/  @!P0 VIADD R9, R3.reuse, UR5 ;  /* 0x0000000503098c36 */ /* 0x040fe40008000000 */
[----:B0-----:R-:W-:-:S04]  /*00c0*/  @!P0 IMAD.WIDE.U32 R4, R3, 0x4, R6 ;  /* 0x0000000403048825 */ /* 0x001fc800078e0006 */
[----:B------:R-:W-:Y:S02]  /*00d0*/  @!P0 IMAD.WIDE.U32 R6, R9, 0x4, R6 ;  /* 0x0000000409068825 */ /* 0x000fe400078e0006 */
[----:B---3--:R-:W2:Y:S01]  /*00e0*/  @!P0 LDG.E R4, desc[UR6][R4.64] ;  /* 0x0000000604048981 */ /* 0x008ea2000c1e1900 */
[----:B------:R-:W0:Y:S03]  /*00f0*/  S2UR UR5, SR_CgaCtaId ;  /* 0x00000000000579c3 */ /* 0x000e260000008800 */
[----:B------:R-:W2:Y:S01]  /*0100*/  @!P0 LDG.E R7, desc[UR6][R6.64] ;  /* 0x0000000606078981 */ /* 0x000ea2000c1e1900 */
[----:B------:R-:W-:-:S04]  /*0110*/  UMOV UR4, 0x400 ;  /* 0x0000040000047882 */ /* 0x000fc80000000000 */
[----:B------:R-:W1:Y:S01]  /*0120*/  LDC R9, c[0x0][0x394] ;  /* 0x0000e500ff097b82 */ /* 0x000e620000000800 */
[----:B0-----:R-:W-:-:S06]  /*0130*/  ULEA UR4, UR5, UR4, 0x18 ;  /* 0x0000000405047291 */ /* 0x001fcc000f8ec0ff */
[----:B------:R-:W-:-:S05]  /*0140*/  LEA R3, R2, UR4, 0x2 ;  /* 0x0000000402037c11 */ /* 0x000fca000f8e10ff */
[----:B------:R0:W-:Y:S01]  /*0150*/  STS [R3], RZ ;  /* 0x000000ff03007388 */ /* 0x0001e20000000800 */
[----:B--2---:R-:W-:-:S05]  /*0160*/  @!P0 IMAD.IADD R8, R4, 0x1, R7 ;  /* 0x0000000104088824 */ /* 0x004fca00078e0207 */
[----:B------:R0:W-:Y:S01]  /*0170*/  @!P0 STS [R3], R8 ;  /* 0x0000000803008388 */ /* 0x0001e20000000800 */
[----:B------:R-:W-:Y:S01]  /*0180*/  BAR.SYNC.DEFER_BLOCKING 0x0 ;  /* 0x0000000000007b1d */ /* 0x000fe20000010000 */
[----:B-1----:R-:W-:-:S13]  /*0190*/  ISETP.GE.AND P0, PT, R9, 0x200, PT ;  /* 0x000002000900780c */ /* 0x002fda0003f06270 */
[----:B0-----:R-:W-:Y:S05]  /*01a0*/  @!P0 BRA `(.L_x_4) ;  /* 0x00000000001c8947 */ /* 0x001fea0003800000 */
[----:B------:R-:W-:-:S13]  /*01b0*/  ISETP.GT.U32.AND P0, PT, R2, 0xff, PT ;  /* 0x000000ff0200780c */ /* 0x000fda0003f04070 */
[----:B------:R-:W-:Y:S04]  /*01c0*/  @!P0 LDS R4, [R3+0x400] ;  /* 0x0004000003048984 */ /* 0x000fe80000000800 */
[----:B------:R-:W0:Y:S02]  /*01d0*/  @!P0 LDS R5, [R3] ;  /* 0x0000000003058984 */ /* 0x000e240000000800 */
[----:B0-----:R-:W-:-:S05]  /*01e0*/  @!P0 IMAD.IADD R4, R4, 0x1, R5 ;  /* 0x0000000104048824 */ /* 0x001fca00078e0205 */
[----:B------:R0:W-:Y:S01]  /*01f0*/  @!P0 STS [R3], R4 ;  /* 0x0000000403008388 */ /* 0x0001e20000000800 */
[----:B------:R-:W-:Y:S06]  /*0200*/  BAR.SYNC.DEFER_BLOCKING 0x0 ;  /* 0x0000000000007b1d */ /* 0x000fec0000010000 */
[----:B------:R-:W-:Y:S05]  /*0210*/  BRA `(.L_x_5) ;  /* 0x0000000000087947 */ /* 0x000fea0003800000 */
.L_x_4:
[----:B------:R-:W-:-:S13]  /*0220*/  ISETP.GE.AND P0, PT, R9, 0x100, PT ;  /* 0x000001000900780c */ /* 0x000fda0003f06270 */
[----:B------:R-:W-:Y:S05]  /*0230*/  @!P0 BRA `(.L_x_6) ;  /* 0x00000000001c8947 */ /* 0x000fea0003800000 */
.L_x_5:
[----:B------:R-:W-:-:S13]  /*0240*/  ISETP.GT.U32.AND P0, PT, R2, 0x7f, PT ;  /* 0x0000007f0200780c */ /* 0x000fda0003f04070 */
[----:B0-----:R-:W-:Y:S04]  /*0250*/  @!P0 LDS R4, [R3+0x200] ;  /* 0x0002000003048984 */ /* 0x001fe80000000800 */
[----:B------:R-:W0:Y:S02]  /*0260*/  @!P0 LDS R5, [R3] ;  /* 0x0000000003058984 */ /* 0x000e240000000800 */
[----:B0-----:R-:W-:-:S05]  /*0270*/  @!P0 IMAD.IADD R4, R4, 0x1, R5 ;  /* 0x0000000104048824 */ /* 0x001fca00078e0205 */
[----:B------:R0:W-:Y:S01]  /*0280*/  @!P0 STS [R3], R4 ;  /* 0x0000000403008388 */ /* 0x0001e20000000800 */
[----:B------:R-:W-:Y:S06]  /*0290*/  BAR.SYNC.DEFER_BLOCKING 0x0 ;  /* 0x0000000000007b1d */ /* 0x000fec0000010000 */
[----:B------:R-:W-:Y:S05]  /*02a0*/  BRA `(.L_x_7) ;  /* 0x0000000000087947 */ /* 0x000fea0003800000 */
.L_x_6:
[----:B------:R-:W-:-:S13]  /*02b0*/  ISETP.GE.AND P0, PT, R9, 0x80, PT ;  /* 0x000000800900780c */ /* 0x000fda0003f06270 */
[----:B------:R-:W-:Y:S05]  /*02c0*/  @!P0 BRA `(.L_x_8) ;  /* 0x0000000000188947 */ /* 0x000fea0003800000 */
.L_x_7:
[----:B------:R-:W-:-:S13]  /*02d0*/  ISETP.GT.U32.AND P0, PT, R2, 0x3f, PT ;  /* 0x0000003f0200780c */ /* 0x000fda0003f04070 */
[----:B0-----:R-:W-:Y:S04]  /*02e0*/  @!P0 LDS R4, [R3+0x100] ;  /* 0x0001000003048984 */ /* 0x001fe80000000800 */
[----:B------:R-:W0:Y:S02]  /*02f0*/  @!P0 LDS R5, [R3] ;  /* 0x0000000003058984 */ /* 0x000e240000000800 */
[----:B0-----:R-:W-:-:S05]  /*0300*/  @!P0 IMAD.IADD R4, R4, 0x1, R5 ;  /* 0x0000000104048824 */ /* 0x001fca00078e0205 */
[----:B------:R0:W-:Y:S01]  /*0310*/  @!P0 STS [R3], R4 ;  /* 0x0000000403008388 */ /* 0x0001e20000000800 */
[----:B------:R-:W-:Y:S06]  /*0320*/  BAR.SYNC.DEFER_BLOCKING 0x0 ;  /* 0x0000000000007b1d */ /* 0x000fec0000010000 */
.L_x_8:
[----:B------:R-:W-:-:S13]  /*0330*/  ISETP.GT.U32.AND P0, PT, R2, 0x1f, PT ;  /* 0x0000001f0200780c */ /* 0x000fda0003f04070 */
[----:B------:R-:W-:Y:S05]  /*0340*/  @P0 EXIT ;  /* 0x000000000000094d */ /* 0x000fea0003800000 */
[----:B------:R-:W-:-:S13]  /*0350*/  ISETP.GE.AND P0, PT, R9, 0x40, PT ;  /* 0x000000400900780c */ /* 0x000fda0003f06270 */
[----:B0-----:R-:W-:Y:S04]  /*0360*/  @P0 LDS R4, [R3+0x80] ;  /* 0x0000800003040984 */ /* 0x001fe80000000800 */
[----:B------:R-:W0:Y:S02]  /*0370*/  @P0 LDS R5, [R3] ;  /* 0x0000000003050984 */ /* 0x000e240000000800 */
[----:B0-----:R-:W-:-:S05]  /*0380*/  @P0 IMAD.IADD R4, R4, 0x1, R5 ;  /* 0x0000000104040824 */ /* 0x001fca00078e0205 */
[----:B------:R0:W-:Y:S01]  /*0390*/  @P0 STS [R3], R4 ;  /* 0x0000000403000388 */ /* 0x0001e20000000800 */
[----:B------:R-:W-:Y:S05]  /*03a0*/  @P0 BRA `(.L_x_9) ;  /* 0x0000000000080947 */ /* 0x000fea0003800000 */
[----:B------:R-:W-:-:S13]  /*03b0*/  ISETP.GE.AND P0, PT, R9, 0x20, PT ;  /* 0x000000200900780c */ /* 0x000fda0003f06270 */
[----:B------:R-:W-:Y:S05]  /*03c0*/  @!P0 BRA `(.L_x_10) ;  /* 0x0000000000148947 */ /* 0x000fea0003800000 */
.L_x_9:
[----:B0-----:R-:W-:Y:S04]  /*03d0*/  LDS R4, [R3+0x40] ;  /* 0x0000400003047984 */ /* 0x001fe80000000800 */
[----:B------:R-:W0:Y:S02]  /*03e0*/  LDS R5, [R3] ;  /* 0x0000000003057984 */ /* 0x000e240000000800 */
[----:B0-----:R-:W-:-:S05]  /*03f0*/  IMAD.IADD R4, R4, 0x1, R5 ;  /* 0x0000000104047824 */ /* 0x001fca00078e0205 */
[----:B------:R1:W-:Y:S01]  /*0400*/  STS [R3], R4 ;  /* 0x0000000403007388 */ /* 0x0003e20000000800 */
[----:B------:R-:W-:Y:S05]  /*0410*/  BRA `(.L_x_11) ;  /* 0x0000000000087947 */ /* 0x000fea0003800000 */
.L_x_10:
[----:B------:R-:W-:-:S13]  /*0420*/  ISETP.GE.AND P0, PT, R9, 0x10, PT ;  /* 0x000000100900780c */ /* 0x000fda0003f06270 */
[----:B------:R-:W-:Y:S05]  /*0430*/  @!P0 BRA `(.L_x_12) ;  /* 0x0000000000148947 */ /* 0x000fea0003800000 */
.L_x_11:
[----:B01----:R-:W-:Y:S04]  /*0440*/  LDS R4, [R3+0x20] ;  /* 0x0000200003047984 */ /* 0x003fe80000000800 */
[----:B------:R-:W0:Y:S02]  /*0450*/  LDS R5, [R3] ;  /* 0x0000000003057984 */ /* 0x000e240000000800 */
[----:B0-----:R-:W-:-:S05]  /*0460*/  IMAD.IADD R4, R4, 0x1, R5 ;  /* 0x0000000104047824 */ /* 0x001fca00078e0205 */
[----:B------:R1:W-:Y:S01]  /*0470*/  STS [R3], R4 ;  /* 0x0000000403007388 */ /* 0x0003e20000000800 */
[----:B------:R-:W-:Y:S05]  /*0480*/  BRA `(.L_x_13) ;  /* 0x0000000000087947 */ /* 0x000fea0003800000 */
.L_x_12:
[----:B------:R-:W-:-:S13]  /*0490*/  ISETP.GE.AND P0, PT, R9, 0x8, PT ;  /* 0x000000080900780c */ /* 0x000fda0003f06270 */
[----:B------:R-:W-:Y:S05]  /*04a0*/  @!P0 BRA `(.L_x_14) ;  /* 0x0000000000148947 */ /* 0x000fea0003800000 */
.L_x_13:
[----:B01----:R-:W-:Y:S04]  /*04b0*/  LDS R4, [R3+0x10] ;  /* 0x0000100003047984 */ /* 0x003fe80000000800 */
[----:B------:R-:W0:Y:S02]  /*04c0*/  LDS R5, [R3] ;  /* 0x0000000003057984 */ /* 0x000e240000000800 */
[----:B0-----:R-:W-:-:S05]  /*04d0*/  IMAD.IADD R4, R4, 0x1, R5 ;  /* 0x0000000104047824 */ /* 0x001fca00078e0205 */
[----:B------:R1:W-:Y:S01]  /*04e0*/  STS [R3], R4 ;  /* 0x0000000403007388 */ /* 0x0003e20000000800 */
[----:B------:R-:W-:Y:S05]  /*04f0*/  BRA `(.L_x_15) ;  /* 0x0000000000087947 */ /* 0x000fea0003800000 */
.L_x_14:
[----:B------:R-:W-:-:S13]  /*0500*/  ISETP.GE.AND P0, PT, R9, 0x4, PT ;  /* 0x000000040900780c */ /* 0x000fda0003f06270 */
[----:B------:R-:W-:Y:S05]  /*0510*/  @!P0 BRA `(.L_x_16) ;  /* 0x0000000000148947 */ /* 0x000fea0003800000 */
.L_x_15:
[----:B01----:R-:W-:Y:S04]  /*0520*/  LDS R4, [R3+0x8] ;  /* 0x0000080003047984 */ /* 0x003fe80000000800 */
[----:B------:R-:W0:Y:S02]  /*0530*/  LDS R5, [R3] ;  /* 0x0000000003057984 */ /* 0x000e240000000800 */
[----:B0-----:R-:W-:-:S05]  /*0540*/  IMAD.IADD R4, R4, 0x1, R5 ;  /* 0x0000000104047824 */ /* 0x001fca00078e0205 */
[----:B------:R1:W-:Y:S01]  /*0550*/  STS [R3], R4 ;  /* 0x0000000403007388 */ /* 0x0003e20000000800 */
[----:B------:R-:W-:Y:S05]  /*0560*/  BRA `(.L_x_17) ;  /* 0x0000000000087947 */ /* 0x000fea0003800000 */
.L_x_16:
[----:B------:R-:W-:-:S13]  /*0570*/  ISETP.GE.AND P0, PT, R9, 0x2, PT ;  /* 0x000000020900780c */ /* 0x000fda0003f06270 */
[----:B------:R-:W-:Y:S05]  /*0580*/  @!P0 BRA `(.L_x_18) ;  /* 0x0000000000108947 */ /* 0x000fea0003800000 */
.L_x_17:
[----:B01----:R-:W-:Y:S04]  /*0590*/  LDS R4, [R3+0x4] ;  /* 0x0000040003047984 */ /* 0x003fe80000000800 */
[----:B------:R-:W0:Y:S02]  /*05a0*/  LDS R5, [R3] ;  /* 0x0000000003057984 */ /* 0x000e240000000800 */
[----:B0-----:R-:W-:-:S05]  /*05b0*/  IMAD.IADD R4, R4, 0x1, R5 ;  /* 0x0000000104047824 */ /* 0x001fca00078e0205 */
[----:B------:R1:W-:Y:S02]  /*05c0*/  STS [R3], R4 ;  /* 0x0000000403007388 */ /* 0x0003e40000000800 */
.L_x_18:
[----:B------:R-:W-:-:S13]  /*05d0*/  ISETP.NE.AND P0, PT, R2, RZ, PT ;  /* 0x000000ff0200720c */ /* 0x000fda0003f05270 */
[----:B------:R-:W-:Y:S05]  /*05e0*/  @P0 EXIT ;  /* 0x000000000000094d */ /* 0x000fea0003800000 */
[----:B------:R-:W2:Y:S01]  /*05f0*/  LDS R5, [UR4] ;  /* 0x00000004ff057984 */ /* 0x000ea20008000800 */
[----:B01----:R-:W0:Y:S02]  /*0600*/  LDC.64 R2, c[0x0][0x380] ;  /* 0x0000e000ff027b82 */ /* 0x003e240000000a00 */
[----:B0-----:R-:W-:-:S05]  /*0610*/  IMAD.WIDE.U32 R2, R0, 0x4, R2 ;  /* 0x0000000400027825 */ /* 0x001fca00078e0002 */
[----:B--2---:R-:W-:Y:S01]  /*0620*/  STG.E desc[UR6][R2.64], R5 ;  /* 0x0000000502007986 */ /* 0x004fe2000c101906 */
[----:B------:R-:W-:Y:S05]  /*0630*/  EXIT ;  /* 0x000000000000794d */ /* 0x000fea0003800000 */
.L_x_19:
        /* <DEDUP_REMOVED lines=12> */
.L_x_36:


//--------------------- .text._Z8reduce_4PjPKjji  --------------------------
	.section	.text._Z8reduce_4PjPKjji,"ax",@progbits
	.align	128
        .global         _Z8reduce_4PjPKjji
        .type           _Z8reduce_4PjPKjji,@function
        .size           _Z8reduce_4PjPKjji,(.L_x_37 - _Z8reduce_4PjPKjji)
        .other          _Z8reduce_4PjPKjji,@"STO_CUDA_ENTRY STV_DEFAULT"
_Z8reduce_4PjPKjji:
.text._Z8reduce_4PjPKjji:
[----:B------:R-:W-:Y:S01]  /*0000*/  LDC R1, c[0x0][0x37c] ;  /* 0x0000df00ff017b82 */ /* 0x000fe20000000800 */
[----:B------:R-:W0:Y:S01]  /*0010*/  S2R R0, SR_CTAID.X ;  /* 0x0000000000007919 */ /* 0x000e220000002500 */
[----:B------:R-:W1:Y:S01]  /*0020*/  LDCU UR4, c[0x0][0x360] ;  /* 0x00006c00ff0477ac */ /* 0x000e620008000800 */
[----:B------:R-:W2:Y:S01]  /*0030*/  S2R R2, SR_TID.X ;  /* 0x0000000000027919 */ /* 0x000ea20000002100 */
[----:B------:R-:W3:Y:S01]  /*0040*/  LDCU UR5, c[0x0][0x390] ;  /* 0x00007200ff0577ac */ /* 0x000ee20008000800 */
[----:B------:R-:W4:Y:S01]  /*0050*/  LDCU.64 UR6, c[0x0][0x358] ;  /* 0x00006b00ff0677ac */ /* 0x000f220008000a00 */
[----:B-1----:R-:W-:Y:S02]  /*0060*/  IMAD.U32 R8, RZ, RZ, UR4 ;  /* 0x00000004ff087e24 */ /* 0x002fe4000f8e00ff */
[----:B0-----:R-:W-:-:S04]  /*0070*/  IMAD R3, R0, UR4, RZ ;  /* 0x0000000400037c24 */ /* 0x001fc8000f8e02ff */
[----:B--2---:R-:W-:-:S05]  /*0080*/  IMAD R3, R3, 0x2, R2 ;  /* 0x0000000203037824 */ /* 0x004fca00078e0202 */
[----:B---3--:R-:W-:-:S13]  /*0090*/  ISETP.GE.U32.AND P1, PT, R3, UR5, PT ;  /* 0x0000000503007c0c */ /* 0x008fda000bf26070 */
[----:B------:R-:W0:Y:S01]  /*00a0*/  @!P1 LDC.64 R6, c[0x0][0x388] ;  /* 0x0000e200ff069b82 */ /* 0x000e220000000a00 */
[C---:B------:R-:W-:Y:S01]  /*00b0*/  @!P1 IADD3 R9, PT, PT, R3.reuse, R8, RZ ;  /* 0x0000000803099210 */ /* 0x040fe20007ffe0ff */
[----:B0-----:R-:W-:-:S04]  /*00c0*/  @!P1 IMAD.WIDE.U32 R4, R3, 0x4, R6 ;  /* 0x0000000403049825 */ /* 0x001fc800078e0006 */
[----:B------:R-:W-:Y:S02]  /*00d0*/  @!P1 IMAD.WIDE.U32 R6, R9, 0x4, R6 ;  /* 0x0000000409069825 */ /* 0x000fe400078e0006 */
[----:B----4-:R-:W2:Y:S04]  /*00e0*/  @!P1 LDG.E R4, desc[UR6][R4.64] ;  /* 0x0000000604049981 */ /* 0x010ea8000c1e1900 */
[----:B------:R-:W2:Y:S01]  /*00f0*/  @!P1 LDG.E R7, desc[UR6][R6.64] ;  /* 0x0000000606079981 */ /* 0x000ea2000c1e1900 */
[----:B------:R-:W0:Y:S01]  /*0100*/  S2UR UR5, SR_CgaCtaId ;  /* 0x00000000000579c3 */ /* 0x000e220000008800 */
[----:B------:R-:W-:Y:S01]  /*0110*/  UMOV UR4, 0x400 ;  /* 0x0000040000047882 */ /* 0x000fe20000000000 */
[----:B------:R-:W-:Y:S02]  /*0120*/  ISETP.GE.U32.AND P2, PT, R8, 0x42, PT ;  /* 0x000000420800780c */ /* 0x000fe40003f46070 */
[----:B------:R-:W-:Y:S01]  /*0130*/  ISETP.GT.U32.AND P0, PT, R2, 0x1f, PT ;  /* 0x0000001f0200780c */ /* 0x000fe20003f04070 */
[----:B0-----:R-:W-:-:S06]  /*0140*/  ULEA UR4, UR5, UR4, 0x18 ;  /* 0x0000000405047291 */ /* 0x001fcc000f8ec0ff */
[----:B------:R-:W-:-:S05]  /*0150*/  LEA R3, R2, UR4, 0x2 ;  /* 0x0000000402037c11 */ /* 0x000fca000f8e10ff */
[----:B------:R0:W-:Y:S01]  /*0160*/  STS [R3], RZ ;  /* 0x000000ff03007388 */ /* 0x0001e20000000800 */
[----:B--2---:R-:W-:-:S05]  /*0170*/  @!P1 IMAD.IADD R10, R4, 0x1, R7 ;  /* 0x00000001040a9824 */ /* 0x004fca00078e0207 */
[----:B------:R0:W-:Y:S01]  /*0180*/  @!P1 STS [R3], R10 ;  /* 0x0000000a03009388 */ /* 0x0001e20000000800 */
[----:B------:R-:W-:Y:S06]  /*0190*/  BAR.SYNC.DEFER_BLOCKING 0x0 ;  /* 0x0000000000007b1d */ /* 0x000fec0000010000 */
[----:B------:R-:W-:Y:S05]  /*01a0*/  @!P2 BRA `(.L_x_20) ;  /* 0x00000000002ca947 */ /* 0x000fea0003800000 */
.L_x_21:
[----:B------:R-:W-:-:S04]  /*01b0*/  SHF.R.U32.HI R7, RZ, 0x1, R8 ;  /* 0x00000001ff077819 */ /* 0x000fc80000011608 */
[----:B------:R-:W-:-:S13]  /*01c0*/  ISETP.GE.U32.AND P1, PT, R2, R7, PT ;  /* 0x000000070200720c */ /* 0x000fda0003f26070 */
[----:B------:R-:W-:-:S06]  /*01d0*/  @!P1 LEA R4, R7, R3, 0x2 ;  /* 0x0000000307049211 */ /* 0x000fcc00078e10ff */
[----:B------:R-:W-:Y:S04]  /*01e0*/  @!P1 LDS R4, [R4] ;  /* 0x0000000004049984 */ /* 0x000fe80000000800 */
[----:B------:R-:W1:Y:S02]  /*01f0*/  @!P1 LDS R5, [R3] ;  /* 0x0000000003059984 */ /* 0x000e640000000800 */
[----:B-1----:R-:W-:-:S05]  /*0200*/  @!P1 IMAD.IADD R6, R4, 0x1, R5 ;  /* 0x0000000104069824 */ /* 0x002fca00078e0205 */
[----:B------:R1:W-:Y:S01]  /*0210*/  @!P1 STS [R3], R6 ;  /* 0x0000000603009388 */ /* 0x0003e20000000800 */
[----:B------:R-:W-:Y:S01]  /*0220*/  BAR.SYNC.DEFER_BLOCKING 0x0 ;  /* 0x0000000000007b1d */ /* 0x000fe20000010000 */
[----:B------:R-:W-:Y:S02]  /*0230*/  ISETP.GT.U32.AND P1, PT, R8, 0x83, PT ;  /* 0x000000830800780c */ /* 0x000fe40003f24070 */
[----:B------:R-:W-:-:S11]  /*0240*/  MOV R8, R7 ;  /* 0x0000000700087202 */ /* 0x000fd60000000f00 */
[----:B-1----:R-:W-:Y:S05]  /*0250*/  @P1 BRA `(.L_x_21) ;  /* 0xfffffffc00d41947 */ /* 0x002fea000383ffff */
.L_x_20:
[----:B------:R-:W-:Y:S05]  /*0260*/  @P0 EXIT ;  /* 0x000000000000094d */ /* 0x000fea0003800000 */
[----:B------:R-:W-:Y:S01]  /*0270*/  LDS R4, [R3+0x80] ;  /* 0x0000800003047984 */ /* 0x000fe20000000800 */
[----:B------:R-:W-:-:S03]  /*0280*/  ISETP.NE.AND P0, PT, R2, RZ, PT ;  /* 0x000000ff0200720c */ /* 0x000fc60003f05270 */
[----:B------:R-:W1:Y:S02]  /*0290*/  LDS R5, [R3] ;  /* 0x0000000003057984 */ /* 0x000e640000000800 */
[----:B-1----:R-:W-:-:S05]  /*02a0*/  IMAD.IADD R4, R4, 0x1, R5 ;  /* 0x0000000104047824 */ /* 0x002fca00078e0205 */
[----:B------:R-:W-:Y:S04]  /*02b0*/  STS [R3], R4 ;  /* 0x0000000403007388 */ /* 0x000fe80000000800 */
[----:B------:R-:W-:Y:S04]  /*02c0*/  LDS R5, [R3+0x40] ;  /* 0x0000400003057984 */ /* 0x000fe80000000800 */
[----:B------:R-:W1:Y:S02]  /*02d0*/  LDS R6, [R3] ;  /* 0x0000000003067984 */ /* 0x000e640000000800 */
[----:B-1----:R-:W-:-:S05]  /*02e0*/  IADD3 R6, PT, PT, R5, R6, RZ ;  /* 0x0000000605067210 */ /* 0x002fca0007ffe0ff */
[----:B------:R-:W-:Y:S04]  /*02f0*/  STS [R3], R6 ;  /* 0x0000000603007388 */ /* 0x000fe80000000800 */
[----:B------:R-:W-:Y:S04]  /*0300*/  LDS R5, [R3+0x20] ;  /* 0x0000200003057984 */ /* 0x000fe80000000800 */
[----:B------:R-:W1:Y:S02]  /*0310*/  LDS R8, [R3] ;  /* 0x0000000003087984 */ /* 0x000e640000000800 */
[----:B-1----:R-:W-:-:S05]  /*0320*/  IMAD.IADD R8, R5, 0x1, R8 ;  /* 0x0000000105087824 */ /* 0x002fca00078e0208 */
[----:B------:R-:W-:Y:S04]  /*0330*/  STS [R3], R8 ;  /* 0x0000000803007388 */ /* 0x000fe80000000800 */
[----:B------:R-:W-:Y:S04]  /*0340*/  LDS R5, [R3+0x10] ;  /* 0x0000100003057984 */ /* 0x000fe80000000800 */
[----:B0-----:R-:W0:Y:S02]  /*0350*/  LDS R10, [R3] ;  /* 0x00000000030a7984 */ /* 0x001e240000000800 */
[----:B0-----:R-:W-:-:S05]  /*0360*/  IADD3 R10, PT, PT, R5, R10, RZ ;  /* 0x0000000a050a7210 */ /* 0x001fca0007ffe0ff */
[----:B------:R-:W-:Y:S04]  /*0370*/  STS [R3], R10 ;  /* 0x0000000a03007388 */ /* 0x000fe80000000800 */
[----:B------:R-:W-:Y:S04]  /*0380*/  LDS R4, [R3+0x8] ;  /* 0x0000080003047984 */ /* 0x000fe80000000800 */
[----:B------:R-:W0:Y:S02]  /*0390*/  LDS R5, [R3] ;  /* 0x0000000003057984 */ /* 0x000e240000000800 */
[----:B0-----:R-:W-:-:S05]  /*03a0*/  IMAD.IADD R4, R4, 0x1, R5 ;  /* 0x0000000104047824 */ /* 0x001fca00078e0205 */
[----:B------:R-:W-:Y:S04]  /*03b0*/  STS [R3], R4 ;  /* 0x0000000403007388 */ /* 0x000fe80000000800 */
[----:B------:R-:W-:Y:S04]  /*03c0*/  LDS R5, [R3+0x4] ;  /* 0x0000040003057984 */ /* 0x000fe80000000800 */
[----:B------:R-:W0:Y:S02]  /*03d0*/  LDS R6, [R3] ;  /* 0x0000000003067984 */ /* 0x000e240000000800 */
[----:B0-----:R-:W-:-:S05]  /*03e0*/  IADD3 R6, PT, PT, R5, R6, RZ ;  /* 0x0000000605067210 */ /* 0x001fca0007ffe0ff */
[----:B------:R0:W-:Y:S01]  /*03f0*/  STS [R3], R6 ;  /* 0x0000000603007388 */ /* 0x0001e20000000800 */
[----:B------:R-:W-:Y:S06]  /*0400*/  BAR.SYNC.DEFER_BLOCKING 0x0 ;  /* 0x0000000000007b1d */ /* 0x000fec0000010000 */
[----:B------:R-:W-:Y:S05]  /*0410*/  @P0 EXIT ;  /* 0x000000000000094d */ /* 0x000fea0003800000 */
[----:B------:R-:W1:Y:S01]  /*0420*/  S2UR UR5, SR_CgaCtaId ;  /* 0x00000000000579c3 */ /* 0x000e620000008800 */
[----:B------:R-:W-:-:S07]  /*0430*/  UMOV UR4, 0x400 ;  /* 0x0000040000047882 */ /* 0x000fce0000000000 */
[----:B0-----:R-:W0:Y:S01]  /*0440*/  LDC.64 R2, c[0x0][0x380] ;  /* 0x0000e000ff027b82 */ /* 0x001e220000000a00 */
[----:B-1----:R-:W-:Y:S01]  /*0450*/  ULEA UR4, UR5, UR4, 0x18 ;  /* 0x0000000405047291 */ /* 0x002fe2000f8ec0ff */
[----:B0-----:R-:W-:-:S08]  /*0460*/  IMAD.WIDE.U32 R2, R0, 0x4, R2 ;  /* 0x0000000400027825 */ /* 0x001fd000078e0002 */
[----:B------:R-:W0:Y:S04]  /*0470*/  LDS R5, [UR4] ;  /* 0x00000004ff057984 */ /* 0x000e280008000800 */
[----:B0-----:R-:W-:Y:S01]  /*0480*/  STG.E desc[UR6][R2.64], R5 ;  /* 0x0000000502007986 */ /* 0x001fe2000c101906 */
[----:B------:R-:W-:Y:S05]  /*0490*/  EXIT ;  /* 0x000000000000794d */ /* 0x000fea0003800000 */
.L_x_22:
        /* <DEDUP_REMOVED lines=14> */
.L_x_37:


//--------------------- .text._Z8reduce_3PjPKjji  --------------------------
	.section	.text._Z8reduce_3PjPKjji,"ax",@progbits
	.align	128
        .global         _Z8reduce_3PjPKjji
        .type           _Z8reduce_3PjPKjji,@function
        .size           _Z8reduce_3PjPKjji,(.L_x_38 - _Z8reduce_3PjPKjji)
        .other          _Z8reduce_3PjPKjji,@"STO_CUDA_ENTRY STV_DEFAULT"
_Z8reduce_3PjPKjji:
.text._Z8reduce_3PjPKjji:
        /* <DEDUP_REMOVED lines=19> */
[----:B------:R-:W-:Y:S01]  /*0130*/  ISETP.NE.AND P0, PT, R9, RZ, PT ;  /* 0x000000ff0900720c */ /* 0x000fe20003f05270 */
[----:B0-----:R-:W-:-:S06]  /*0140*/  ULEA UR4, UR5, UR4, 0x18 ;  /* 0x0000000405047291 */ /* 0x001fcc000f8ec0ff */
[----:B------:R-:W-:-:S05]  /*0150*/  LEA R0, R9, UR4, 0x2 ;  /* 0x0000000409007c11 */ /* 0x000fca000f8e10ff */
[----:B------:R0:W-:Y:S01]  /*0160*/  STS [R0], RZ ;  /* 0x000000ff00007388 */ /* 0x0001e20000000800 */
[----:B--2---:R-:W-:-:S05]  /*0170*/  @!P1 IMAD.IADD R7, R2, 0x1, R5 ;  /* 0x0000000102079824 */ /* 0x004fca00078e0205 */
[----:B------:R0:W-:Y:S01]  /*0180*/  @!P1 STS [R0], R7 ;  /* 0x0000000700009388 */ /* 0x0001e20000000800 */
[----:B------:R-:W-:Y:S06]  /*0190*/  BAR.SYNC.DEFER_BLOCKING 0x0 ;  /* 0x0000000000007b1d */ /* 0x000fec0000010000 */
[----:B------:R-:W-:Y:S05]  /*01a0*/  @!P2 BRA `(.L_x_23) ;  /* 0x00000000002ca947 */ /* 0x000fea0003800000 */
.L_x_24:
        /* <DEDUP_REMOVED lines=11> */
.L_x_23:
[----:B------:R-:W-:Y:S05]  /*0260*/  @P0 EXIT ;  /* 0x000000000000094d */ /* 0x000fea0003800000 */
[----:B------:R-:W1:Y:S01]  /*0270*/  S2UR UR5, SR_CgaCtaId ;  /* 0x00000000000579c3 */ /* 0x000e620000008800 */
[----:B------:R-:W-:-:S07]  /*0280*/  UMOV UR4, 0x400 ;  /* 0x0000040000047882 */ /* 0x000fce0000000000 */
[----:B------:R-:W2:Y:S01]  /*0290*/  LDC.64 R2, c[0x0][0x380] ;  /* 0x0000e000ff027b82 */ /* 0x000ea20000000a00 */
[----:B-1----:R-:W-:Y:S01]  /*02a0*/  ULEA UR4, UR5, UR4, 0x18 ;  /* 0x0000000405047291 */ /* 0x002fe2000f8ec0ff */
[----:B--2---:R-:W-:-:S08]  /*02b0*/  IMAD.WIDE.U32 R2, R11, 0x4, R2 ;  /* 0x000000040b027825 */ /* 0x004fd000078e0002 */
[----:B------:R-:W1:Y:S04]  /*02c0*/  LDS R5, [UR4] ;  /* 0x00000004ff057984 */ /* 0x000e680008000800 */
[----:B-1----:R-:W-:Y:S01]  /*02d0*/  STG.E desc[UR6][R2.64], R5 ;  /* 0x0000000502007986 */ /* 0x002fe2000c101906 */
[----:B------:R-:W-:Y:S05]  /*02e0*/  EXIT ;  /* 0x000000000000794d */ /* 0x000fea0003800000 */
.L_x_25:
        /* <DEDUP_REMOVED lines=9> */
.L_x_38:


//--------------------- .text._Z8reduce_2PjPKjji  --------------------------
	.section	.text._Z8reduce_2PjPKjji,"ax",@progbits
	.align	128
        .global         _Z8reduce_2PjPKjji
        .type           _Z8reduce_2PjPKjji,@function
        .size           _Z8reduce_2PjPKjji,(.L_x_39 - _Z8reduce_2PjPKjji)
        .other          _Z8reduce_2PjPKjji,@"STO_CUDA_ENTRY STV_DEFAULT"
_Z8reduce_2PjPKjji:
.text._Z8reduce_2PjPKjji:
[----:B------:R-:W-:Y:S01]  /*0000*/  LDC R1, c[0x0][0x37c] ;  /* 0x0000df00ff017b82 */ /* 0x000fe20000000800 */
[----:B------:R-:W0:Y:S01]  /*0010*/  S2R R6, SR_TID.X ;  /* 0x0000000000067919 */ /* 0x000e220000002100 */
[----:B------:R-:W0:Y:S01]  /*0020*/  LDCU UR8, c[0x0][0x360] ;  /* 0x00006c00ff0877ac */ /* 0x000e220008000800 */
[----:B------:R-:W0:Y:S01]  /*0030*/  S2R R7, SR_CTAID.X ;  /* 0x0000000000077919 */ /* 0x000e220000002500 */
[----:B------:R-:W1:Y:S01]  /*0040*/  LDCU UR4, c[0x0][0x390] ;  /* 0x00007200ff0477ac */ /* 0x000e620008000800 */
[----:B------:R-:W2:Y:S01]  /*0050*/  LDCU.64 UR6, c[0x0][0x358] ;  /* 0x00006b00ff0677ac */ /* 0x000ea20008000a00 */
[----:B0-----:R-:W-:-:S05]  /*0060*/  IMAD R5, R7, UR8, R6 ;  /* 0x0000000807057c24 */ /* 0x001fca000f8e0206 */
[----:B-1----:R-:W-:-:S13]  /*0070*/  ISETP.GE.U32.AND P1, PT, R5, UR4, PT ;  /* 0x0000000405007c0c */ /* 0x002fda000bf26070 */
[----:B------:R-:W0:Y:S02]  /*0080*/  @!P1 LDC.64 R2, c[0x0][0x388] ;  /* 0x0000e200ff029b82 */ /* 0x000e240000000a00 */
[----:B0-----:R-:W-:-:S06]  /*0090*/  @!P1 IMAD.WIDE.U32 R2, R5, 0x4, R2 ;  /* 0x0000000405029825 */ /* 0x001fcc00078e0002 */
[----:B--2---:R-:W2:Y:S01]  /*00a0*/  @!P1 LDG.E R3, desc[UR6][R2.64] ;  /* 0x0000000602039981 */ /* 0x004ea2000c1e1900 */
[----:B------:R-:W0:Y:S01]  /*00b0*/  S2UR UR5, SR_CgaCtaId ;  /* 0x00000000000579c3 */ /* 0x000e220000008800 */
[----:B------:R-:W-:Y:S01]  /*00c0*/  IMAD.U32 R4, RZ, RZ, UR8 ;  /* 0x00000008ff047e24 */ /* 0x000fe2000f8e00ff */
[----:B------:R-:W-:Y:S01]  /*00d0*/  UMOV UR4, 0x400 ;  /* 0x0000040000047882 */ /* 0x000fe20000000000 */
[----:B------:R-:W-:-:S03]  /*00e0*/  ISETP.NE.AND P0, PT, R6, RZ, PT ;  /* 0x000000ff0600720c */ /* 0x000fc60003f05270 */
[----:B------:R-:W-:Y:S01]  /*00f0*/  ISETP.GE.U32.AND P2, PT, R4, 0x2, PT ;  /* 0x000000020400780c */ /* 0x000fe20003f46070 */
[----:B0-----:R-:W-:-:S06]  /*0100*/  ULEA UR4, UR5, UR4, 0x18 ;  /* 0x0000000405047291 */ /* 0x001fcc000f8ec0ff */
[----:B------:R-:W-:-:S05]  /*0110*/  LEA R0, R6, UR4, 0x2 ;  /* 0x0000000406007c11 */ /* 0x000fca000f8e10ff */
[----:B------:R0:W-:Y:S04]  /*0120*/  STS [R0], RZ ;  /* 0x000000ff00007388 */ /* 0x0001e80000000800 */
[----:B--2---:R0:W-:Y:S01]  /*0130*/  @!P1 STS [R0], R3 ;  /* 0x0000000300009388 */ /* 0x0041e20000000800 */
[----:B------:R-:W-:Y:S06]  /*0140*/  BAR.SYNC.DEFER_BLOCKING 0x0 ;  /* 0x0000000000007b1d */ /* 0x000fec0000010000 */
[----:B------:R-:W-:Y:S05]  /*0150*/  @!P2 BRA `(.L_x_26) ;  /* 0x00000000002ca947 */ /* 0x000fea0003800000 */
.L_x_27:
[----:B------:R-:W-:-:S04]  /*0160*/  SHF.R.U32.HI R5, RZ, 0x1, R4 ;  /* 0x00000001ff057819 */ /* 0x000fc80000011604 */
[----:B------:R-:W-:-:S13]  /*0170*/  ISETP.GE.U32.AND P1, PT, R6, R5, PT ;  /* 0x000000050600720c */ /* 0x000fda0003f26070 */
[----:B------:R-:W-:-:S06]  /*0180*/  @!P1 IMAD R2, R5, 0x4, R0 ;  /* 0x0000000405029824 */ /* 0x000fcc00078e0200 */
[----:B------:R-:W-:Y:S04]  /*0190*/  @!P1 LDS R2, [R2] ;  /* 0x0000000002029984 */ /* 0x000fe80000000800 */
[----:B0-----:R-:W0:Y:S02]  /*01a0*/  @!P1 LDS R3, [R0] ;  /* 0x0000000000039984 */ /* 0x001e240000000800 */
[----:B0-----:R-:W-:-:S05]  /*01b0*/  @!P1 IMAD.IADD R3, R2, 0x1, R3 ;  /* 0x0000000102039824 */ /* 0x001fca00078e0203 */
[----:B------:R1:W-:Y:S01]  /*01c0*/  @!P1 STS [R0], R3 ;  /* 0x0000000300009388 */ /* 0x0003e20000000800 */
[----:B------:R-:W-:Y:S01]  /*01d0*/  BAR.SYNC.DEFER_BLOCKING 0x0 ;  /* 0x0000000000007b1d */ /* 0x000fe20000010000 */
[----:B------:R-:W-:Y:S01]  /*01e0*/  ISETP.GT.U32.AND P1, PT, R4, 0x3, PT ;  /* 0x000000030400780c */ /* 0x000fe20003f24070 */
[----:B------:R-:W-:-:S12]  /*01f0*/  IMAD.MOV.U32 R4, RZ, RZ, R5 ;  /* 0x000000ffff047224 */ /* 0x000fd800078e0005 */
[----:B-1----:R-:W-:Y:S05]  /*0200*/  @P1 BRA `(.L_x_27) ;  /* 0xfffffffc00d41947 */ /* 0x002fea000383ffff */
.L_x_26:
        /* <DEDUP_REMOVED lines=9> */
.L_x_28:
        /* <DEDUP_REMOVED lines=14> */
.L_x_39:


//--------------------- .text._Z8reduce_1PjPKjji  --------------------------
	.section	.text._Z8reduce_1PjPKjji,"ax",@progbits
	.align	128
        .global         _Z8reduce_1PjPKjji
        .type           _Z8reduce_1PjPKjji,@function
        .size           _Z8reduce_1PjPKjji,(.L_x_40 - _Z8reduce_1PjPKjji)
        .other          _Z8reduce_1PjPKjji,@"STO_CUDA_ENTRY STV_DEFAULT"
_Z8reduce_1PjPKjji:
.text._Z8reduce_1PjPKjji:
        /* <DEDUP_REMOVED lines=12> */
[----:B------:R-:W-:Y:S01]  /*00c0*/  UMOV UR4, 0x400 ;  /* 0x0000040000047882 */ /* 0x000fe20000000000 */
[----:B------:R-:W-:Y:S01]  /*00d0*/  UISETP.GE.U32.AND UP0, UPT, UR7, 0x2, UPT ;  /* 0x000000020700788c */ /* 0x000fe2000bf06070 */
[----:B------:R-:W-:Y:S01]  /*00e0*/  ISETP.NE.AND P0, PT, R4, RZ, PT ;  /* 0x000000ff0400720c */ /* 0x000fe20003f05270 */
[----:B0-----:R-:W-:-:S06]  /*00f0*/  ULEA UR4, UR5, UR4, 0x18 ;  /* 0x0000000405047291 */ /* 0x001fcc000f8ec0ff */
[----:B------:R-:W-:-:S05]  /*0100*/  LEA R0, R4, UR4, 0x2 ;  /* 0x0000000404007c11 */ /* 0x000fca000f8e10ff */
[----:B------:R0:W-:Y:S04]  /*0110*/  STS [R0], RZ ;  /* 0x000000ff00007388 */ /* 0x0001e80000000800 */
[----:B--2---:R0:W-:Y:S01]  /*0120*/  @!P1 STS [R0], R3 ;  /* 0x0000000300009388 */ /* 0x0041e20000000800 */
[----:B------:R-:W-:Y:S06]  /*0130*/  BAR.SYNC.DEFER_BLOCKING 0x0 ;  /* 0x0000000000007b1d */ /* 0x000fec0000010000 */
[----:B------:R-:W-:Y:S05]  /*0140*/  BRA.U !UP0, `(.L_x_29) ;  /* 0x00000001083c7547 */ /* 0x000fea000b800000 */
[----:B------:R-:W-:-:S05]  /*0150*/  UMOV UR5, 0x1 ;  /* 0x0000000100057882 */ /* 0x000fca0000000000 */
.L_x_30:
[----:B------:R-:W-:-:S04]  /*0160*/  USHF.L.U32 UR6, UR5, 0x1, URZ ;  /* 0x0000000105067899 */ /* 0x000fc800080006ff */
[----:B------:R-:W-:Y:S02]  /*0170*/  UISETP.GE.U32.AND UP0, UPT, UR6, UR7, UPT ;  /* 0x000000070600728c */ /* 0x000fe4000bf06070 */
[----:B-1----:R-:W-:-:S05]  /*0180*/  IMAD R2, R4, UR6, RZ ;  /* 0x0000000604027c24 */ /* 0x002fca000f8e02ff */
[----:B------:R-:W-:-:S13]  /*0190*/  ISETP.GE.U32.AND P1, PT, R2, UR7, PT ;  /* 0x0000000702007c0c */ /* 0x000fda000bf26070 */
[C---:B0-----:R-:W-:Y:S01]  /*01a0*/  @!P1 VIADD R0, R2.reuse, UR5 ;  /* 0x0000000502009c36 */ /* 0x041fe20008000000 */
[----:B------:R-:W-:Y:S01]  /*01b0*/  @!P1 LEA R2, R2, UR4, 0x2 ;  /* 0x0000000402029c11 */ /* 0x000fe2000f8e10ff */
[----:B------:R-:W-:-:S03]  /*01c0*/  UMOV UR5, UR6 ;  /* 0x0000000600057c82 */ /* 0x000fc60008000000 */
[----:B------:R-:W-:-:S06]  /*01d0*/  @!P1 LEA R0, R0, UR4, 0x2 ;  /* 0x0000000400009c11 */ /* 0x000fcc000f8e10ff */
[----:B------:R-:W-:Y:S04]  /*01e0*/  @!P1 LDS R0, [R0] ;  /* 0x0000000000009984 */ /* 0x000fe80000000800 */
[----:B------:R-:W0:Y:S02]  /*01f0*/  @!P1 LDS R3, [R2] ;  /* 0x0000000002039984 */ /* 0x000e240000000800 */
[----:B0-----:R-:W-:-:S05]  /*0200*/  @!P1 IMAD.IADD R3, R0, 0x1, R3 ;  /* 0x0000000100039824 */ /* 0x001fca00078e0203 */
[----:B------:R1:W-:Y:S01]  /*0210*/  @!P1 STS [R2], R3 ;  /* 0x0000000302009388 */ /* 0x0003e20000000800 */
[----:B------:R-:W-:Y:S06]  /*0220*/  BAR.SYNC.DEFER_BLOCKING 0x0 ;  /* 0x0000000000007b1d */ /* 0x000fec0000010000 */
[----:B------:R-:W-:Y:S05]  /*0230*/  BRA.U !UP0, `(.L_x_30) ;  /* 0xfffffffd08c87547 */ /* 0x000fea000b83ffff */
.L_x_29:
[----:B------:R-:W-:Y:S05]  /*0240*/  @P0 EXIT ;  /* 0x000000000000094d */ /* 0x000fea0003800000 */
[----:B------:R-:W2:Y:S01]  /*0250*/  S2UR UR5, SR_CgaCtaId ;  /* 0x00000000000579c3 */ /* 0x000ea20000008800 */
[----:B------:R-:W-:-:S07]  /*0260*/  UMOV UR4, 0x400 ;  /* 0x0000040000047882 */ /* 0x000fce0000000000 */
[----:B01----:R-:W0:Y:S01]  /*0270*/  LDC.64 R2, c[0x0][0x380] ;  /* 0x0000e000ff027b82 */ /* 0x003e220000000a00 */
[----:B--2---:R-:W-:Y:S01]  /*0280*/  ULEA UR4, UR5, UR4, 0x18 ;  /* 0x0000000405047291 */ /* 0x004fe2000f8ec0ff */
[----:B0-----:R-:W-:-:S08]  /*0290*/  IMAD.WIDE.U32 R2, R7, 0x4, R2 ;  /* 0x0000000407027825 */ /* 0x001fd000078e0002 */
[----:B------:R-:W0:Y:S04]  /*02a0*/  LDS R5, [UR4] ;  /* 0x00000004ff057984 */ /* 0x000e280008000800 */
[----:B0-----:R-:W-:Y:S01]  /*02b0*/  STG.E desc[UR8][R2.64], R5 ;  /* 0x0000000502007986 */ /* 0x001fe2000c101908 */
[----:B------:R-:W-:Y:S05]  /*02c0*/  EXIT ;  /* 0x000000000000794d */ /* 0x000fea0003800000 */
.L_x_31:
        /* <DEDUP_REMOVED lines=11> */
.L_x_40:


//--------------------- .text._Z8reduce_0PjPKjji  --------------------------
	.section	.text._Z8reduce_0PjPKjji,"ax",@progbits
	.align	128
        .global         _Z8reduce_0PjPKjji
        .type           _Z8reduce_0PjPKjji,@function
        .size           _Z8reduce_0PjPKjji,(.L_x_41 - _Z8reduce_0PjPKjji)
        .other          _Z8reduce_0PjPKjji,@"STO_CUDA_ENTRY STV_DEFAULT"
_Z8reduce_0PjPKjji:
.text._Z8reduce_0PjPKjji:
        /* <DEDUP_REMOVED lines=21> */
[----:B0-----:R-:W-:-:S07]  /*0150*/  IMAD.MOV.U32 R3, RZ, RZ, 0x1 ;  /* 0x00000001ff037424 */ /* 0x001fce00078e00ff */
.L_x_33:
[----:B------:R-:W-:-:S05]  /*0160*/  IMAD.SHL.U32 R6, R3, 0x2, RZ ;  /* 0x0000000203067824 */ /* 0x000fca00078e00ff */
[----:B------:R-:W-:-:S04]  /*0170*/  IADD3 R2, PT, PT, R6, -0x1, RZ ;  /* 0xffffffff06027810 */ /* 0x000fc80007ffe0ff */
[----:B------:R-:W-:-:S13]  /*0180*/  LOP3.LUT P1, RZ, R2, R7, RZ, 0xc0, !PT ;  /* 0x0000000702ff7212 */ /* 0x000fda000782c0ff */
[----:B------:R-:W-:-:S06]  /*0190*/  @!P1 IMAD R2, R3, 0x4, R0 ;  /* 0x0000000403029824 */ /* 0x000fcc00078e0200 */
[----:B------:R-:W-:Y:S04]  /*01a0*/  @!P1 LDS R2, [R2] ;  /* 0x0000000002029984 */ /* 0x000fe80000000800 */
[----:B------:R-:W0:Y:S02]  /*01b0*/  @!P1 LDS R3, [R0] ;  /* 0x0000000000039984 */ /* 0x000e240000000800 */
[----:B0-----:R-:W-:Y:S01]  /*01c0*/  @!P1 IADD3 R5, PT, PT, R2, R3, RZ ;  /* 0x0000000302059210 */ /* 0x001fe20007ffe0ff */
[----:B------:R-:W-:-:S04]  /*01d0*/  IMAD.MOV.U32 R3, RZ, RZ, R6 ;  /* 0x000000ffff037224 */ /* 0x000fc800078e0006 */
[----:B------:R1:W-:Y:S01]  /*01e0*/  @!P1 STS [R0], R5 ;  /* 0x0000000500009388 */ /* 0x0003e20000000800 */
[----:B------:R-:W-:Y:S01]  /*01f0*/  BAR.SYNC.DEFER_BLOCKING 0x0 ;  /* 0x0000000000007b1d */ /* 0x000fe20000010000 */
[----:B------:R-:W-:-:S13]  /*0200*/  ISETP.GE.U32.AND P1, PT, R6, UR8, PT ;  /* 0x0000000806007c0c */ /* 0x000fda000bf26070 */
[----:B-1----:R-:W-:Y:S05]  /*0210*/  @!P1 BRA `(.L_x_33) ;  /* 0xfffffffc00d09947 */ /* 0x002fea000383ffff */
.L_x_32:
        /* <DEDUP_REMOVED lines=9> */
.L_x_34:
        /* <DEDUP_REMOVED lines=13> */
.L_x_41:


//--------------------- .nv.shared._Z14reduce_shufflePjPKjji --------------------------
	.section	.nv.shared._Z14reduce_shufflePjPKjji,"aw",@nobits
	.sectionflags	@""
	.align	16
	.zero		1024


//--------------------- .nv.shared.reserved.0     --------------------------
	.section	.nv.shared.reserved.0,"aw",@nobits
	.weak		__nv_reservedSMEM_offset_0_alias
	.size		__nv_reservedSMEM_offset_0_alias, 0, 64
	.other		__nv_reservedSMEM_offset_0_alias,@"STO_CUDA_RESERVED_SHARED STV_DEFAULT"
__nv_reservedSMEM_offset_0_alias:
	.zero		0
	.zero		64


//--------------------- .nv.shared._Z8reduce_5PjPKjji --------------------------
	.section	.nv.shared._Z8reduce_5PjPKjji,"aw",@nobits
	.sectionflags	@""
	.align	16
	.zero		1024


//--------------------- .nv.shared._Z8reduce_4PjPKjji --------------------------
	.section	.nv.shared._Z8reduce_4PjPKjji,"aw",@nobits
	.sectionflags	@""
	.align	16
	.zero		1024


//--------------------- .nv.shared._Z8reduce_3PjPKjji --------------------------
	.section	.nv.shared._Z8reduce_3PjPKjji,"aw",@nobits
	.sectionflags	@""
	.align	16
	.zero		1024


//--------------------- .nv.shared._Z8reduce_2PjPKjji --------------------------
	.section	.nv.shared._Z8reduce_2PjPKjji,"aw",@nobits
	.sectionflags	@""
	.align	16
	.zero		1024


//--------------------- .nv.shared._Z8reduce_1PjPKjji --------------------------
	.section	.nv.shared._Z8reduce_1PjPKjji,"aw",@nobits
	.sectionflags	@""
	.align	16
	.zero		1024


//--------------------- .nv.shared._Z8reduce_0PjPKjji --------------------------
	.section	.nv.shared._Z8reduce_0PjPKjji,"aw",@nobits
	.sectionflags	@""
	.align	16
	.zero		1024


//--------------------- .nv.constant0._Z14reduce_shufflePjPKjji --------------------------
	.section	.nv.constant0._Z14reduce_shufflePjPKjji,"a",@progbits
	.sectionflags	@""
	.align	4
.nv.constant0._Z14reduce_shufflePjPKjji:
	.zero		920


//--------------------- .nv.constant0._Z8reduce_5PjPKjji --------------------------
	.section	.nv.constant0._Z8reduce_5PjPKjji,"a",@progbits
	.sectionflags	@""
	.align	4
.nv.constant0._Z8reduce_5PjPKjji:
	.zero		920


//--------------------- .nv.constant0._Z8reduce_4PjPKjji --------------------------
	.section	.nv.constant0._Z8reduce_4PjPKjji,"a",@progbits
	.sectionflags	@""
	.align	4
.nv.constant0._Z8reduce_4PjPKjji:
	.zero		920


//--------------------- .nv.constant0._Z8reduce_3PjPKjji --------------------------
	.section	.nv.constant0._Z8reduce_3PjPKjji,"a",@progbits
	.sectionflags	@""
	.align	4
.nv.constant0._Z8reduce_3PjPKjji:
	.zero		920


//--------------------- .nv.constant0._Z8reduce_2PjPKjji --------------------------
	.section	.nv.constant0._Z8reduce_2PjPKjji,"a",@progbits
	.sectionflags	@""
	.align	4
.nv.constant0._Z8reduce_2PjPKjji:
	.zero		920


//--------------------- .nv.constant0._Z8reduce_1PjPKjji --------------------------
	.section	.nv.constant0._Z8reduce_1PjPKjji,"a",@progbits
	.sectionflags	@""
	.align	4
.nv.constant0._Z8reduce_1PjPKjji:
	.zero		920


//--------------------- .nv.constant0._Z8reduce_0PjPKjji --------------------------
	.section	.nv.constant0._Z8reduce_0PjPKjji,"a",@progbits
	.sectionflags	@""
	.align	4
.nv.constant0._Z8reduce_0PjPKjji:
	.zero		920


//--------------------- SYMBOLS --------------------------

	.type		.nv.reservedSmem.offset0,@object
	.size		.nv.reservedSmem.offset0,0x4
	.type		.nv.reservedSmem.cap,@object
	.size		.nv.reservedSmem.cap,0x4
